//
// Generated by NVIDIA NVVM Compiler
//
// Compiler Build ID: CL-36424714
// Cuda compilation tools, release 13.0, V13.0.88
// Based on NVVM 20.0.0
//

.version 9.0
.target sm_100
.address_size 64

	// .globl	_Z24bev_pool_baseline_kerneliiPKfS0_PKiS2_S2_S2_S2_Pf

.visible .entry _Z24bev_pool_baseline_kerneliiPKfS0_PKiS2_S2_S2_S2_Pf(
	.param .u32 _Z24bev_pool_baseline_kerneliiPKfS0_PKiS2_S2_S2_S2_Pf_param_0,
	.param .u32 _Z24bev_pool_baseline_kerneliiPKfS0_PKiS2_S2_S2_S2_Pf_param_1,
	.param .u64 .ptr .align 1 _Z24bev_pool_baseline_kerneliiPKfS0_PKiS2_S2_S2_S2_Pf_param_2,
	.param .u64 .ptr .align 1 _Z24bev_pool_baseline_kerneliiPKfS0_PKiS2_S2_S2_S2_Pf_param_3,
	.param .u64 .ptr .align 1 _Z24bev_pool_baseline_kerneliiPKfS0_PKiS2_S2_S2_S2_Pf_param_4,
	.param .u64 .ptr .align 1 _Z24bev_pool_baseline_kerneliiPKfS0_PKiS2_S2_S2_S2_Pf_param_5,
	.param .u64 .ptr .align 1 _Z24bev_pool_baseline_kerneliiPKfS0_PKiS2_S2_S2_S2_Pf_param_6,
	.param .u64 .ptr .align 1 _Z24bev_pool_baseline_kerneliiPKfS0_PKiS2_S2_S2_S2_Pf_param_7,
	.param .u64 .ptr .align 1 _Z24bev_pool_baseline_kerneliiPKfS0_PKiS2_S2_S2_S2_Pf_param_8,
	.param .u64 .ptr .align 1 _Z24bev_pool_baseline_kerneliiPKfS0_PKiS2_S2_S2_S2_Pf_param_9
)
{
	.reg .pred 	%p<11>;
	.reg .b32 	%r<83>;
	.reg .b32 	%f<68>;
	.reg .b64 	%rd<130>;

	ld.param.u32 	%r18, [_Z24bev_pool_baseline_kerneliiPKfS0_PKiS2_S2_S2_S2_Pf_param_0];
	ld.param.u32 	%r19, [_Z24bev_pool_baseline_kerneliiPKfS0_PKiS2_S2_S2_S2_Pf_param_1];
	ld.param.u64 	%rd10, [_Z24bev_pool_baseline_kerneliiPKfS0_PKiS2_S2_S2_S2_Pf_param_2];
	ld.param.u64 	%rd11, [_Z24bev_pool_baseline_kerneliiPKfS0_PKiS2_S2_S2_S2_Pf_param_3];
	ld.param.u64 	%rd12, [_Z24bev_pool_baseline_kerneliiPKfS0_PKiS2_S2_S2_S2_Pf_param_4];
	ld.param.u64 	%rd13, [_Z24bev_pool_baseline_kerneliiPKfS0_PKiS2_S2_S2_S2_Pf_param_5];
	ld.param.u64 	%rd6, [_Z24bev_pool_baseline_kerneliiPKfS0_PKiS2_S2_S2_S2_Pf_param_6];
	ld.param.u64 	%rd7, [_Z24bev_pool_baseline_kerneliiPKfS0_PKiS2_S2_S2_S2_Pf_param_7];
	ld.param.u64 	%rd8, [_Z24bev_pool_baseline_kerneliiPKfS0_PKiS2_S2_S2_S2_Pf_param_8];
	ld.param.u64 	%rd9, [_Z24bev_pool_baseline_kerneliiPKfS0_PKiS2_S2_S2_S2_Pf_param_9];
	cvta.to.global.u64 	%rd1, %rd10;
	cvta.to.global.u64 	%rd2, %rd11;
	cvta.to.global.u64 	%rd3, %rd13;
	cvta.to.global.u64 	%rd4, %rd12;
	mov.u32 	%r20, %ctaid.x;
	mov.u32 	%r21, %ntid.x;
	mov.u32 	%r22, %tid.x;
	mad.lo.s32 	%r23, %r20, %r21, %r22;
	div.s32 	%r1, %r23, %r18;
	mul.lo.s32 	%r24, %r1, %r18;
	sub.s32 	%r2, %r23, %r24;
	setp.ge.s32 	%p1, %r1, %r19;
	@%p1 bra 	$L__BB0_14;
	cvta.to.global.u64 	%rd14, %rd7;
	cvta.to.global.u64 	%rd15, %rd8;
	mul.wide.s32 	%rd16, %r1, 4;
	add.s64 	%rd17, %rd14, %rd16;
	ld.global.nc.u32 	%r3, [%rd17];
	add.s64 	%rd18, %rd15, %rd16;
	ld.global.nc.u32 	%r4, [%rd18];
	setp.lt.s32 	%p2, %r4, 1;
	mov.f32 	%f67, 0f00000000;
	@%p2 bra 	$L__BB0_13;
	cvt.s64.s32 	%rd5, %r2;
	and.b32  	%r5, %r4, 7;
	setp.lt.u32 	%p3, %r4, 8;
	mov.f32 	%f67, 0f00000000;
	mov.b32 	%r81, 0;
	@%p3 bra 	$L__BB0_5;
	and.b32  	%r81, %r4, 2147483640;
	neg.s32 	%r79, %r81;
	mov.f32 	%f67, 0f00000000;
	mov.u32 	%r78, %r3;
$L__BB0_4:
	.pragma "nounroll";
	mul.wide.s32 	%rd19, %r78, 4;
	add.s64 	%rd20, %rd4, %rd19;
	add.s64 	%rd21, %rd3, %rd19;
	ld.global.nc.u32 	%r27, [%rd20];
	mul.wide.s32 	%rd22, %r27, 4;
	add.s64 	%rd23, %rd1, %rd22;
	ld.global.nc.u32 	%r28, [%rd21];
	mul.lo.s32 	%r29, %r28, %r18;
	cvt.s64.s32 	%rd24, %r29;
	add.s64 	%rd25, %rd24, %rd5;
	shl.b64 	%rd26, %rd25, 2;
	add.s64 	%rd27, %rd2, %rd26;
	ld.global.nc.f32 	%f17, [%rd27];
	ld.global.nc.f32 	%f18, [%rd23];
	fma.rn.f32 	%f19, %f17, %f18, %f67;
	ld.global.nc.u32 	%r30, [%rd20+4];
	mul.wide.s32 	%rd28, %r30, 4;
	add.s64 	%rd29, %rd1, %rd28;
	ld.global.nc.u32 	%r31, [%rd21+4];
	mul.lo.s32 	%r32, %r31, %r18;
	cvt.s64.s32 	%rd30, %r32;
	add.s64 	%rd31, %rd30, %rd5;
	shl.b64 	%rd32, %rd31, 2;
	add.s64 	%rd33, %rd2, %rd32;
	ld.global.nc.f32 	%f20, [%rd33];
	ld.global.nc.f32 	%f21, [%rd29];
	fma.rn.f32 	%f22, %f20, %f21, %f19;
	ld.global.nc.u32 	%r33, [%rd20+8];
	mul.wide.s32 	%rd34, %r33, 4;
	add.s64 	%rd35, %rd1, %rd34;
	ld.global.nc.u32 	%r34, [%rd21+8];
	mul.lo.s32 	%r35, %r34, %r18;
	cvt.s64.s32 	%rd36, %r35;
	add.s64 	%rd37, %rd36, %rd5;
	shl.b64 	%rd38, %rd37, 2;
	add.s64 	%rd39, %rd2, %rd38;
	ld.global.nc.f32 	%f23, [%rd39];
	ld.global.nc.f32 	%f24, [%rd35];
	fma.rn.f32 	%f25, %f23, %f24, %f22;
	ld.global.nc.u32 	%r36, [%rd20+12];
	mul.wide.s32 	%rd40, %r36, 4;
	add.s64 	%rd41, %rd1, %rd40;
	ld.global.nc.u32 	%r37, [%rd21+12];
	mul.lo.s32 	%r38, %r37, %r18;
	cvt.s64.s32 	%rd42, %r38;
	add.s64 	%rd43, %rd42, %rd5;
	shl.b64 	%rd44, %rd43, 2;
	add.s64 	%rd45, %rd2, %rd44;
	ld.global.nc.f32 	%f26, [%rd45];
	ld.global.nc.f32 	%f27, [%rd41];
	fma.rn.f32 	%f28, %f26, %f27, %f25;
	ld.global.nc.u32 	%r39, [%rd20+16];
	mul.wide.s32 	%rd46, %r39, 4;
	add.s64 	%rd47, %rd1, %rd46;
	ld.global.nc.u32 	%r40, [%rd21+16];
	mul.lo.s32 	%r41, %r40, %r18;
	cvt.s64.s32 	%rd48, %r41;
	add.s64 	%rd49, %rd48, %rd5;
	shl.b64 	%rd50, %rd49, 2;
	add.s64 	%rd51, %rd2, %rd50;
	ld.global.nc.f32 	%f29, [%rd51];
	ld.global.nc.f32 	%f30, [%rd47];
	fma.rn.f32 	%f31, %f29, %f30, %f28;
	ld.global.nc.u32 	%r42, [%rd20+20];
	mul.wide.s32 	%rd52, %r42, 4;
	add.s64 	%rd53, %rd1, %rd52;
	ld.global.nc.u32 	%r43, [%rd21+20];
	mul.lo.s32 	%r44, %r43, %r18;
	cvt.s64.s32 	%rd54, %r44;
	add.s64 	%rd55, %rd54, %rd5;
	shl.b64 	%rd56, %rd55, 2;
	add.s64 	%rd57, %rd2, %rd56;
	ld.global.nc.f32 	%f32, [%rd57];
	ld.global.nc.f32 	%f33, [%rd53];
	fma.rn.f32 	%f34, %f32, %f33, %f31;
	ld.global.nc.u32 	%r45, [%rd20+24];
	mul.wide.s32 	%rd58, %r45, 4;
	add.s64 	%rd59, %rd1, %rd58;
	ld.global.nc.u32 	%r46, [%rd21+24];
	mul.lo.s32 	%r47, %r46, %r18;
	cvt.s64.s32 	%rd60, %r47;
	add.s64 	%rd61, %rd60, %rd5;
	shl.b64 	%rd62, %rd61, 2;
	add.s64 	%rd63, %rd2, %rd62;
	ld.global.nc.f32 	%f35, [%rd63];
	ld.global.nc.f32 	%f36, [%rd59];
	fma.rn.f32 	%f37, %f35, %f36, %f34;
	ld.global.nc.u32 	%r48, [%rd20+28];
	mul.wide.s32 	%rd64, %r48, 4;
	add.s64 	%rd65, %rd1, %rd64;
	ld.global.nc.u32 	%r49, [%rd21+28];
	mul.lo.s32 	%r50, %r49, %r18;
	cvt.s64.s32 	%rd66, %r50;
	add.s64 	%rd67, %rd66, %rd5;
	shl.b64 	%rd68, %rd67, 2;
	add.s64 	%rd69, %rd2, %rd68;
	ld.global.nc.f32 	%f38, [%rd69];
	ld.global.nc.f32 	%f39, [%rd65];
	fma.rn.f32 	%f67, %f38, %f39, %f37;
	add.s32 	%r79, %r79, 8;
	add.s32 	%r78, %r78, 8;
	setp.ne.s32 	%p4, %r79, 0;
	@%p4 bra 	$L__BB0_4;
$L__BB0_5:
	setp.eq.s32 	%p5, %r5, 0;
	@%p5 bra 	$L__BB0_13;
	and.b32  	%r13, %r4, 3;
	setp.lt.u32 	%p6, %r5, 4;
	@%p6 bra 	$L__BB0_8;
	add.s32 	%r51, %r81, %r3;
	mul.wide.s32 	%rd70, %r51, 4;
	add.s64 	%rd71, %rd4, %rd70;
	ld.global.nc.u32 	%r52, [%rd71];
	mul.wide.s32 	%rd72, %r52, 4;
	add.s64 	%rd73, %rd1, %rd72;
	add.s64 	%rd74, %rd3, %rd70;
	ld.global.nc.u32 	%r53, [%rd74];
	mul.lo.s32 	%r54, %r53, %r18;
	cvt.s64.s32 	%rd75, %r54;
	add.s64 	%rd76, %rd75, %rd5;
	shl.b64 	%rd77, %rd76, 2;
	add.s64 	%rd78, %rd2, %rd77;
	ld.global.nc.f32 	%f41, [%rd78];
	ld.global.nc.f32 	%f42, [%rd73];
	fma.rn.f32 	%f43, %f41, %f42, %f67;
	ld.global.nc.u32 	%r55, [%rd71+4];
	mul.wide.s32 	%rd79, %r55, 4;
	add.s64 	%rd80, %rd1, %rd79;
	ld.global.nc.u32 	%r56, [%rd74+4];
	mul.lo.s32 	%r57, %r56, %r18;
	cvt.s64.s32 	%rd81, %r57;
	add.s64 	%rd82, %rd81, %rd5;
	shl.b64 	%rd83, %rd82, 2;
	add.s64 	%rd84, %rd2, %rd83;
	ld.global.nc.f32 	%f44, [%rd84];
	ld.global.nc.f32 	%f45, [%rd80];
	fma.rn.f32 	%f46, %f44, %f45, %f43;
	ld.global.nc.u32 	%r58, [%rd71+8];
	mul.wide.s32 	%rd85, %r58, 4;
	add.s64 	%rd86, %rd1, %rd85;
	ld.global.nc.u32 	%r59, [%rd74+8];
	mul.lo.s32 	%r60, %r59, %r18;
	cvt.s64.s32 	%rd87, %r60;
	add.s64 	%rd88, %rd87, %rd5;
	shl.b64 	%rd89, %rd88, 2;
	add.s64 	%rd90, %rd2, %rd89;
	ld.global.nc.f32 	%f47, [%rd90];
	ld.global.nc.f32 	%f48, [%rd86];
	fma.rn.f32 	%f49, %f47, %f48, %f46;
	ld.global.nc.u32 	%r61, [%rd71+12];
	mul.wide.s32 	%rd91, %r61, 4;
	add.s64 	%rd92, %rd1, %rd91;
	ld.global.nc.u32 	%r62, [%rd74+12];
	mul.lo.s32 	%r63, %r62, %r18;
	cvt.s64.s32 	%rd93, %r63;
	add.s64 	%rd94, %rd93, %rd5;
	shl.b64 	%rd95, %rd94, 2;
	add.s64 	%rd96, %rd2, %rd95;
	ld.global.nc.f32 	%f50, [%rd96];
	ld.global.nc.f32 	%f51, [%rd92];
	fma.rn.f32 	%f67, %f50, %f51, %f49;
	add.s32 	%r81, %r81, 4;
$L__BB0_8:
	setp.eq.s32 	%p7, %r13, 0;
	@%p7 bra 	$L__BB0_13;
	setp.eq.s32 	%p8, %r13, 1;
	@%p8 bra 	$L__BB0_11;
	add.s32 	%r64, %r81, %r3;
	mul.wide.s32 	%rd97, %r64, 4;
	add.s64 	%rd98, %rd4, %rd97;
	ld.global.nc.u32 	%r65, [%rd98];
	mul.wide.s32 	%rd99, %r65, 4;
	add.s64 	%rd100, %rd1, %rd99;
	add.s64 	%rd101, %rd3, %rd97;
	ld.global.nc.u32 	%r66, [%rd101];
	mul.lo.s32 	%r67, %r66, %r18;
	cvt.s64.s32 	%rd102, %r67;
	add.s64 	%rd103, %rd102, %rd5;
	shl.b64 	%rd104, %rd103, 2;
	add.s64 	%rd105, %rd2, %rd104;
	ld.global.nc.f32 	%f53, [%rd105];
	ld.global.nc.f32 	%f54, [%rd100];
	fma.rn.f32 	%f55, %f53, %f54, %f67;
	ld.global.nc.u32 	%r68, [%rd98+4];
	mul.wide.s32 	%rd106, %r68, 4;
	add.s64 	%rd107, %rd1, %rd106;
	ld.global.nc.u32 	%r69, [%rd101+4];
	mul.lo.s32 	%r70, %r69, %r18;
	cvt.s64.s32 	%rd108, %r70;
	add.s64 	%rd109, %rd108, %rd5;
	shl.b64 	%rd110, %rd109, 2;
	add.s64 	%rd111, %rd2, %rd110;
	ld.global.nc.f32 	%f56, [%rd111];
	ld.global.nc.f32 	%f57, [%rd107];
	fma.rn.f32 	%f67, %f56, %f57, %f55;
	add.s32 	%r81, %r81, 2;
$L__BB0_11:
	and.b32  	%r71, %r4, 1;
	setp.eq.b32 	%p9, %r71, 1;
	not.pred 	%p10, %p9;
	@%p10 bra 	$L__BB0_13;
	add.s32 	%r72, %r81, %r3;
	mul.wide.s32 	%rd112, %r72, 4;
	add.s64 	%rd113, %rd4, %rd112;
	ld.global.nc.u32 	%r73, [%rd113];
	mul.wide.s32 	%rd114, %r73, 4;
	add.s64 	%rd115, %rd1, %rd114;
	add.s64 	%rd116, %rd3, %rd112;
	ld.global.nc.u32 	%r74, [%rd116];
	mul.lo.s32 	%r75, %r74, %r18;
	cvt.s64.s32 	%rd117, %r75;
	add.s64 	%rd118, %rd117, %rd5;
	shl.b64 	%rd119, %rd118, 2;
	add.s64 	%rd120, %rd2, %rd119;
	ld.global.nc.f32 	%f58, [%rd120];
	ld.global.nc.f32 	%f59, [%rd115];
	fma.rn.f32 	%f67, %f58, %f59, %f67;
$L__BB0_13:
	cvta.to.global.u64 	%rd121, %rd6;
	mul.wide.s32 	%rd122, %r3, 4;
	add.s64 	%rd123, %rd121, %rd122;
	ld.global.nc.u32 	%r76, [%rd123];
	mul.lo.s32 	%r77, %r76, %r18;
	cvt.s64.s32 	%rd124, %r77;
	cvt.s64.s32 	%rd125, %r2;
	add.s64 	%rd126, %rd124, %rd125;
	cvta.to.global.u64 	%rd127, %rd9;
	shl.b64 	%rd128, %rd126, 2;
	add.s64 	%rd129, %rd127, %rd128;
	st.global.f32 	[%rd129], %f67;
$L__BB0_14:
	ret;

}
	// .globl	_Z15bev_pool_kernelIffLi1ELi1ELb0EEviiPKT_S2_PKiS4_S4_S4_S4_PS0_
.visible .entry _Z15bev_pool_kernelIffLi1ELi1ELb0EEviiPKT_S2_PKiS4_S4_S4_S4_PS0_(
	.param .u32 _Z15bev_pool_kernelIffLi1ELi1ELb0EEviiPKT_S2_PKiS4_S4_S4_S4_PS0__param_0,
	.param .u32 _Z15bev_pool_kernelIffLi1ELi1ELb0EEviiPKT_S2_PKiS4_S4_S4_S4_PS0__param_1,
	.param .u64 .ptr .align 1 _Z15bev_pool_kernelIffLi1ELi1ELb0EEviiPKT_S2_PKiS4_S4_S4_S4_PS0__param_2,
	.param .u64 .ptr .align 1 _Z15bev_pool_kernelIffLi1ELi1ELb0EEviiPKT_S2_PKiS4_S4_S4_S4_PS0__param_3,
	.param .u64 .ptr .align 1 _Z15bev_pool_kernelIffLi1ELi1ELb0EEviiPKT_S2_PKiS4_S4_S4_S4_PS0__param_4,
	.param .u64 .ptr .align 1 _Z15bev_pool_kernelIffLi1ELi1ELb0EEviiPKT_S2_PKiS4_S4_S4_S4_PS0__param_5,
	.param .u64 .ptr .align 1 _Z15bev_pool_kernelIffLi1ELi1ELb0EEviiPKT_S2_PKiS4_S4_S4_S4_PS0__param_6,
	.param .u64 .ptr .align 1 _Z15bev_pool_kernelIffLi1ELi1ELb0EEviiPKT_S2_PKiS4_S4_S4_S4_PS0__param_7,
	.param .u64 .ptr .align 1 _Z15bev_pool_kernelIffLi1ELi1ELb0EEviiPKT_S2_PKiS4_S4_S4_S4_PS0__param_8,
	.param .u64 .ptr .align 1 _Z15bev_pool_kernelIffLi1ELi1ELb0EEviiPKT_S2_PKiS4_S4_S4_S4_PS0__param_9
)
{
	.reg .pred 	%p<27>;
	.reg .b32 	%r<83>;
	.reg .b32 	%f<96>;
	.reg .b64 	%rd<102>;

	ld.param.u32 	%r19, [_Z15bev_pool_kernelIffLi1ELi1ELb0EEviiPKT_S2_PKiS4_S4_S4_S4_PS0__param_0];
	ld.param.u32 	%r20, [_Z15bev_pool_kernelIffLi1ELi1ELb0EEviiPKT_S2_PKiS4_S4_S4_S4_PS0__param_1];
	ld.param.u64 	%rd20, [_Z15bev_pool_kernelIffLi1ELi1ELb0EEviiPKT_S2_PKiS4_S4_S4_S4_PS0__param_2];
	ld.param.u64 	%rd21, [_Z15bev_pool_kernelIffLi1ELi1ELb0EEviiPKT_S2_PKiS4_S4_S4_S4_PS0__param_3];
	ld.param.u64 	%rd22, [_Z15bev_pool_kernelIffLi1ELi1ELb0EEviiPKT_S2_PKiS4_S4_S4_S4_PS0__param_4];
	ld.param.u64 	%rd23, [_Z15bev_pool_kernelIffLi1ELi1ELb0EEviiPKT_S2_PKiS4_S4_S4_S4_PS0__param_5];
	ld.param.u64 	%rd16, [_Z15bev_pool_kernelIffLi1ELi1ELb0EEviiPKT_S2_PKiS4_S4_S4_S4_PS0__param_6];
	ld.param.u64 	%rd17, [_Z15bev_pool_kernelIffLi1ELi1ELb0EEviiPKT_S2_PKiS4_S4_S4_S4_PS0__param_7];
	ld.param.u64 	%rd18, [_Z15bev_pool_kernelIffLi1ELi1ELb0EEviiPKT_S2_PKiS4_S4_S4_S4_PS0__param_8];
	ld.param.u64 	%rd19, [_Z15bev_pool_kernelIffLi1ELi1ELb0EEviiPKT_S2_PKiS4_S4_S4_S4_PS0__param_9];
	cvta.to.global.u64 	%rd1, %rd21;
	cvta.to.global.u64 	%rd2, %rd23;
	cvta.to.global.u64 	%rd3, %rd20;
	cvta.to.global.u64 	%rd4, %rd22;
	mov.u32 	%r21, %ctaid.x;
	mov.u32 	%r22, %ntid.x;
	mov.u32 	%r23, %tid.x;
	mad.lo.s32 	%r1, %r21, %r22, %r23;
	mov.u32 	%r24, %ctaid.y;
	mov.u32 	%r25, %ntid.y;
	mov.u32 	%r26, %tid.y;
	mad.lo.s32 	%r2, %r24, %r25, %r26;
	setp.ge.s32 	%p1, %r2, %r20;
	@%p1 bra 	$L__BB1_44;
	cvta.to.global.u64 	%rd24, %rd17;
	cvta.to.global.u64 	%rd25, %rd18;
	mul.wide.u32 	%rd26, %r2, 4;
	add.s64 	%rd27, %rd24, %rd26;
	ld.global.nc.u32 	%r3, [%rd27];
	add.s64 	%rd28, %rd25, %rd26;
	ld.global.nc.u32 	%r4, [%rd28];
	setp.lt.s32 	%p2, %r4, 1;
	mov.f32 	%f75, 0f00000000;
	@%p2 bra 	$L__BB1_42;
	and.b32  	%r5, %r4, 7;
	setp.lt.u32 	%p3, %r4, 8;
	mov.f32 	%f75, 0f00000000;
	mov.b32 	%r81, 0;
	@%p3 bra 	$L__BB1_21;
	and.b32  	%r81, %r4, 2147483640;
	neg.s32 	%r79, %r81;
	add.s64 	%rd5, %rd2, 16;
	mov.f32 	%f75, 0f00000000;
	mov.u32 	%r78, %r3;
$L__BB1_4:
	.pragma "nounroll";
	setp.ge.s32 	%p4, %r1, %r19;
	mul.wide.s32 	%rd29, %r78, 4;
	add.s64 	%rd30, %rd4, %rd29;
	add.s64 	%rd6, %rd30, 16;
	add.s64 	%rd7, %rd5, %rd29;
	@%p4 bra 	$L__BB1_6;
	ld.global.nc.u32 	%r28, [%rd6+-16];
	mul.wide.s32 	%rd31, %r28, 4;
	add.s64 	%rd32, %rd3, %rd31;
	ld.global.nc.f32 	%f42, [%rd32];
	ld.global.nc.u32 	%r29, [%rd7+-16];
	mad.lo.s32 	%r30, %r29, %r19, %r1;
	mul.wide.s32 	%rd33, %r30, 4;
	add.s64 	%rd34, %rd1, %rd33;
	ld.global.nc.f32 	%f43, [%rd34];
	fma.rn.f32 	%f75, %f42, %f43, %f75;
$L__BB1_6:
	@%p4 bra 	$L__BB1_8;
	ld.global.nc.u32 	%r31, [%rd6+-12];
	mul.wide.s32 	%rd35, %r31, 4;
	add.s64 	%rd36, %rd3, %rd35;
	ld.global.nc.f32 	%f44, [%rd36];
	ld.global.nc.u32 	%r32, [%rd7+-12];
	mad.lo.s32 	%r33, %r32, %r19, %r1;
	mul.wide.s32 	%rd37, %r33, 4;
	add.s64 	%rd38, %rd1, %rd37;
	ld.global.nc.f32 	%f45, [%rd38];
	fma.rn.f32 	%f75, %f44, %f45, %f75;
$L__BB1_8:
	@%p4 bra 	$L__BB1_10;
	ld.global.nc.u32 	%r34, [%rd6+-8];
	mul.wide.s32 	%rd39, %r34, 4;
	add.s64 	%rd40, %rd3, %rd39;
	ld.global.nc.f32 	%f46, [%rd40];
	ld.global.nc.u32 	%r35, [%rd7+-8];
	mad.lo.s32 	%r36, %r35, %r19, %r1;
	mul.wide.s32 	%rd41, %r36, 4;
	add.s64 	%rd42, %rd1, %rd41;
	ld.global.nc.f32 	%f47, [%rd42];
	fma.rn.f32 	%f75, %f46, %f47, %f75;
$L__BB1_10:
	@%p4 bra 	$L__BB1_12;
	ld.global.nc.u32 	%r37, [%rd6+-4];
	mul.wide.s32 	%rd43, %r37, 4;
	add.s64 	%rd44, %rd3, %rd43;
	ld.global.nc.f32 	%f48, [%rd44];
	ld.global.nc.u32 	%r38, [%rd7+-4];
	mad.lo.s32 	%r39, %r38, %r19, %r1;
	mul.wide.s32 	%rd45, %r39, 4;
	add.s64 	%rd46, %rd1, %rd45;
	ld.global.nc.f32 	%f49, [%rd46];
	fma.rn.f32 	%f75, %f48, %f49, %f75;
$L__BB1_12:
	@%p4 bra 	$L__BB1_14;
	ld.global.nc.u32 	%r40, [%rd6];
	mul.wide.s32 	%rd47, %r40, 4;
	add.s64 	%rd48, %rd3, %rd47;
	ld.global.nc.f32 	%f50, [%rd48];
	ld.global.nc.u32 	%r41, [%rd7];
	mad.lo.s32 	%r42, %r41, %r19, %r1;
	mul.wide.s32 	%rd49, %r42, 4;
	add.s64 	%rd50, %rd1, %rd49;
	ld.global.nc.f32 	%f51, [%rd50];
	fma.rn.f32 	%f75, %f50, %f51, %f75;
$L__BB1_14:
	@%p4 bra 	$L__BB1_16;
	ld.global.nc.u32 	%r43, [%rd6+4];
	mul.wide.s32 	%rd51, %r43, 4;
	add.s64 	%rd52, %rd3, %rd51;
	ld.global.nc.f32 	%f52, [%rd52];
	ld.global.nc.u32 	%r44, [%rd7+4];
	mad.lo.s32 	%r45, %r44, %r19, %r1;
	mul.wide.s32 	%rd53, %r45, 4;
	add.s64 	%rd54, %rd1, %rd53;
	ld.global.nc.f32 	%f53, [%rd54];
	fma.rn.f32 	%f75, %f52, %f53, %f75;
$L__BB1_16:
	@%p4 bra 	$L__BB1_18;
	ld.global.nc.u32 	%r46, [%rd6+8];
	mul.wide.s32 	%rd55, %r46, 4;
	add.s64 	%rd56, %rd3, %rd55;
	ld.global.nc.f32 	%f54, [%rd56];
	ld.global.nc.u32 	%r47, [%rd7+8];
	mad.lo.s32 	%r48, %r47, %r19, %r1;
	mul.wide.s32 	%rd57, %r48, 4;
	add.s64 	%rd58, %rd1, %rd57;
	ld.global.nc.f32 	%f55, [%rd58];
	fma.rn.f32 	%f75, %f54, %f55, %f75;
$L__BB1_18:
	ld.global.nc.u32 	%r49, [%rd6+12];
	cvt.s64.s32 	%rd8, %r49;
	@%p4 bra 	$L__BB1_20;
	shl.b64 	%rd59, %rd8, 2;
	add.s64 	%rd60, %rd3, %rd59;
	ld.global.nc.f32 	%f56, [%rd60];
	ld.global.nc.u32 	%r50, [%rd7+12];
	mad.lo.s32 	%r51, %r50, %r19, %r1;
	mul.wide.s32 	%rd61, %r51, 4;
	add.s64 	%rd62, %rd1, %rd61;
	ld.global.nc.f32 	%f57, [%rd62];
	fma.rn.f32 	%f75, %f56, %f57, %f75;
$L__BB1_20:
	add.s32 	%r79, %r79, 8;
	add.s32 	%r78, %r78, 8;
	setp.ne.s32 	%p12, %r79, 0;
	@%p12 bra 	$L__BB1_4;
$L__BB1_21:
	setp.eq.s32 	%p13, %r5, 0;
	@%p13 bra 	$L__BB1_42;
	and.b32  	%r13, %r4, 3;
	setp.lt.u32 	%p14, %r5, 4;
	@%p14 bra 	$L__BB1_32;
	setp.ge.s32 	%p15, %r1, %r19;
	add.s32 	%r52, %r81, %r3;
	mul.wide.s32 	%rd63, %r52, 4;
	add.s64 	%rd9, %rd4, %rd63;
	add.s64 	%rd10, %rd2, %rd63;
	@%p15 bra 	$L__BB1_25;
	ld.global.nc.u32 	%r53, [%rd9];
	mul.wide.s32 	%rd64, %r53, 4;
	add.s64 	%rd65, %rd3, %rd64;
	ld.global.nc.f32 	%f59, [%rd65];
	ld.global.nc.u32 	%r54, [%rd10];
	mad.lo.s32 	%r55, %r54, %r19, %r1;
	mul.wide.s32 	%rd66, %r55, 4;
	add.s64 	%rd67, %rd1, %rd66;
	ld.global.nc.f32 	%f60, [%rd67];
	fma.rn.f32 	%f75, %f59, %f60, %f75;
$L__BB1_25:
	setp.ge.s32 	%p16, %r1, %r19;
	@%p16 bra 	$L__BB1_27;
	ld.global.nc.u32 	%r56, [%rd9+4];
	mul.wide.s32 	%rd68, %r56, 4;
	add.s64 	%rd69, %rd3, %rd68;
	ld.global.nc.f32 	%f61, [%rd69];
	ld.global.nc.u32 	%r57, [%rd10+4];
	mad.lo.s32 	%r58, %r57, %r19, %r1;
	mul.wide.s32 	%rd70, %r58, 4;
	add.s64 	%rd71, %rd1, %rd70;
	ld.global.nc.f32 	%f62, [%rd71];
	fma.rn.f32 	%f75, %f61, %f62, %f75;
$L__BB1_27:
	setp.ge.s32 	%p17, %r1, %r19;
	@%p17 bra 	$L__BB1_29;
	ld.global.nc.u32 	%r59, [%rd9+8];
	mul.wide.s32 	%rd72, %r59, 4;
	add.s64 	%rd73, %rd3, %rd72;
	ld.global.nc.f32 	%f63, [%rd73];
	ld.global.nc.u32 	%r60, [%rd10+8];
	mad.lo.s32 	%r61, %r60, %r19, %r1;
	mul.wide.s32 	%rd74, %r61, 4;
	add.s64 	%rd75, %rd1, %rd74;
	ld.global.nc.f32 	%f64, [%rd75];
	fma.rn.f32 	%f75, %f63, %f64, %f75;
$L__BB1_29:
	setp.ge.s32 	%p18, %r1, %r19;
	ld.global.nc.u32 	%r62, [%rd9+12];
	cvt.s64.s32 	%rd11, %r62;
	@%p18 bra 	$L__BB1_31;
	shl.b64 	%rd76, %rd11, 2;
	add.s64 	%rd77, %rd3, %rd76;
	ld.global.nc.f32 	%f65, [%rd77];
	ld.global.nc.u32 	%r63, [%rd10+12];
	mad.lo.s32 	%r64, %r63, %r19, %r1;
	mul.wide.s32 	%rd78, %r64, 4;
	add.s64 	%rd79, %rd1, %rd78;
	ld.global.nc.f32 	%f66, [%rd79];
	fma.rn.f32 	%f75, %f65, %f66, %f75;
$L__BB1_31:
	add.s32 	%r81, %r81, 4;
$L__BB1_32:
	setp.eq.s32 	%p19, %r13, 0;
	@%p19 bra 	$L__BB1_42;
	setp.eq.s32 	%p20, %r13, 1;
	@%p20 bra 	$L__BB1_39;
	setp.ge.s32 	%p21, %r1, %r19;
	add.s32 	%r65, %r81, %r3;
	mul.wide.s32 	%rd80, %r65, 4;
	add.s64 	%rd12, %rd4, %rd80;
	add.s64 	%rd13, %rd2, %rd80;
	@%p21 bra 	$L__BB1_36;
	ld.global.nc.u32 	%r66, [%rd12];
	mul.wide.s32 	%rd81, %r66, 4;
	add.s64 	%rd82, %rd3, %rd81;
	ld.global.nc.f32 	%f68, [%rd82];
	ld.global.nc.u32 	%r67, [%rd13];
	mad.lo.s32 	%r68, %r67, %r19, %r1;
	mul.wide.s32 	%rd83, %r68, 4;
	add.s64 	%rd84, %rd1, %rd83;
	ld.global.nc.f32 	%f69, [%rd84];
	fma.rn.f32 	%f75, %f68, %f69, %f75;
$L__BB1_36:
	setp.ge.s32 	%p22, %r1, %r19;
	ld.global.nc.u32 	%r69, [%rd12+4];
	cvt.s64.s32 	%rd14, %r69;
	@%p22 bra 	$L__BB1_38;
	shl.b64 	%rd85, %rd14, 2;
	add.s64 	%rd86, %rd3, %rd85;
	ld.global.nc.f32 	%f70, [%rd86];
	ld.global.nc.u32 	%r70, [%rd13+4];
	mad.lo.s32 	%r71, %r70, %r19, %r1;
	mul.wide.s32 	%rd87, %r71, 4;
	add.s64 	%rd88, %rd1, %rd87;
	ld.global.nc.f32 	%f71, [%rd88];
	fma.rn.f32 	%f75, %f70, %f71, %f75;
$L__BB1_38:
	add.s32 	%r81, %r81, 2;
$L__BB1_39:
	and.b32  	%r72, %r4, 1;
	setp.eq.b32 	%p23, %r72, 1;
	not.pred 	%p24, %p23;
	@%p24 bra 	$L__BB1_42;
	setp.ge.s32 	%p25, %r1, %r19;
	add.s32 	%r18, %r81, %r3;
	mul.wide.s32 	%rd89, %r18, 4;
	add.s64 	%rd90, %rd4, %rd89;
	ld.global.nc.u32 	%r73, [%rd90];
	mul.wide.s32 	%rd91, %r73, 4;
	add.s64 	%rd15, %rd3, %rd91;
	@%p25 bra 	$L__BB1_42;
	ld.global.nc.f32 	%f72, [%rd15];
	add.s64 	%rd93, %rd2, %rd89;
	ld.global.nc.u32 	%r74, [%rd93];
	mad.lo.s32 	%r75, %r74, %r19, %r1;
	mul.wide.s32 	%rd94, %r75, 4;
	add.s64 	%rd95, %rd1, %rd94;
	ld.global.nc.f32 	%f73, [%rd95];
	fma.rn.f32 	%f75, %f72, %f73, %f75;
$L__BB1_42:
	setp.ge.s32 	%p26, %r1, %r19;
	@%p26 bra 	$L__BB1_44;
	cvta.to.global.u64 	%rd96, %rd16;
	mul.wide.s32 	%rd97, %r3, 4;
	add.s64 	%rd98, %rd96, %rd97;
	ld.global.nc.u32 	%r76, [%rd98];
	mad.lo.s32 	%r77, %r76, %r19, %r1;
	cvta.to.global.u64 	%rd99, %rd19;
	mul.wide.s32 	%rd100, %r77, 4;
	add.s64 	%rd101, %rd99, %rd100;
	st.global.f32 	[%rd101], %f75;
$L__BB1_44:
	ret;

}
	// .globl	_Z15bev_pool_kernelIffLi1ELi1ELb1EEviiPKT_S2_PKiS4_S4_S4_S4_PS0_
.visible .entry _Z15bev_pool_kernelIffLi1ELi1ELb1EEviiPKT_S2_PKiS4_S4_S4_S4_PS0_(
	.param .u32 _Z15bev_pool_kernelIffLi1ELi1ELb1EEviiPKT_S2_PKiS4_S4_S4_S4_PS0__param_0,
	.param .u32 _Z15bev_pool_kernelIffLi1ELi1ELb1EEviiPKT_S2_PKiS4_S4_S4_S4_PS0__param_1,
	.param .u64 .ptr .align 1 _Z15bev_pool_kernelIffLi1ELi1ELb1EEviiPKT_S2_PKiS4_S4_S4_S4_PS0__param_2,
	.param .u64 .ptr .align 1 _Z15bev_pool_kernelIffLi1ELi1ELb1EEviiPKT_S2_PKiS4_S4_S4_S4_PS0__param_3,
	.param .u64 .ptr .align 1 _Z15bev_pool_kernelIffLi1ELi1ELb1EEviiPKT_S2_PKiS4_S4_S4_S4_PS0__param_4,
	.param .u64 .ptr .align 1 _Z15bev_pool_kernelIffLi1ELi1ELb1EEviiPKT_S2_PKiS4_S4_S4_S4_PS0__param_5,
	.param .u64 .ptr .align 1 _Z15bev_pool_kernelIffLi1ELi1ELb1EEviiPKT_S2_PKiS4_S4_S4_S4_PS0__param_6,
	.param .u64 .ptr .align 1 _Z15bev_pool_kernelIffLi1ELi1ELb1EEviiPKT_S2_PKiS4_S4_S4_S4_PS0__param_7,
	.param .u64 .ptr .align 1 _Z15bev_pool_kernelIffLi1ELi1ELb1EEviiPKT_S2_PKiS4_S4_S4_S4_PS0__param_8,
	.param .u64 .ptr .align 1 _Z15bev_pool_kernelIffLi1ELi1ELb1EEviiPKT_S2_PKiS4_S4_S4_S4_PS0__param_9
)
{
	.reg .pred 	%p<27>;
	.reg .b32 	%r<82>;
	.reg .b32 	%f<96>;
	.reg .b64 	%rd<98>;

	ld.param.u32 	%r19, [_Z15bev_pool_kernelIffLi1ELi1ELb1EEviiPKT_S2_PKiS4_S4_S4_S4_PS0__param_0];
	ld.param.u32 	%r20, [_Z15bev_pool_kernelIffLi1ELi1ELb1EEviiPKT_S2_PKiS4_S4_S4_S4_PS0__param_1];
	ld.param.u64 	%rd19, [_Z15bev_pool_kernelIffLi1ELi1ELb1EEviiPKT_S2_PKiS4_S4_S4_S4_PS0__param_2];
	ld.param.u64 	%rd20, [_Z15bev_pool_kernelIffLi1ELi1ELb1EEviiPKT_S2_PKiS4_S4_S4_S4_PS0__param_3];
	ld.param.u64 	%rd21, [_Z15bev_pool_kernelIffLi1ELi1ELb1EEviiPKT_S2_PKiS4_S4_S4_S4_PS0__param_4];
	ld.param.u64 	%rd22, [_Z15bev_pool_kernelIffLi1ELi1ELb1EEviiPKT_S2_PKiS4_S4_S4_S4_PS0__param_5];
	ld.param.u64 	%rd16, [_Z15bev_pool_kernelIffLi1ELi1ELb1EEviiPKT_S2_PKiS4_S4_S4_S4_PS0__param_7];
	ld.param.u64 	%rd17, [_Z15bev_pool_kernelIffLi1ELi1ELb1EEviiPKT_S2_PKiS4_S4_S4_S4_PS0__param_8];
	ld.param.u64 	%rd18, [_Z15bev_pool_kernelIffLi1ELi1ELb1EEviiPKT_S2_PKiS4_S4_S4_S4_PS0__param_9];
	cvta.to.global.u64 	%rd1, %rd20;
	cvta.to.global.u64 	%rd2, %rd22;
	cvta.to.global.u64 	%rd3, %rd19;
	cvta.to.global.u64 	%rd4, %rd21;
	mov.u32 	%r21, %ctaid.x;
	mov.u32 	%r22, %ntid.x;
	mov.u32 	%r23, %tid.x;
	mad.lo.s32 	%r1, %r21, %r22, %r23;
	mov.u32 	%r24, %ctaid.y;
	mov.u32 	%r25, %ntid.y;
	mov.u32 	%r26, %tid.y;
	mad.lo.s32 	%r2, %r24, %r25, %r26;
	setp.ge.s32 	%p1, %r2, %r20;
	@%p1 bra 	$L__BB2_44;
	cvta.to.global.u64 	%rd23, %rd16;
	cvta.to.global.u64 	%rd24, %rd17;
	mul.wide.u32 	%rd25, %r2, 4;
	add.s64 	%rd26, %rd23, %rd25;
	ld.global.nc.u32 	%r3, [%rd26];
	add.s64 	%rd27, %rd24, %rd25;
	ld.global.nc.u32 	%r4, [%rd27];
	setp.lt.s32 	%p2, %r4, 1;
	mov.f32 	%f75, 0f00000000;
	@%p2 bra 	$L__BB2_42;
	and.b32  	%r5, %r4, 7;
	setp.lt.u32 	%p3, %r4, 8;
	mov.f32 	%f75, 0f00000000;
	mov.b32 	%r80, 0;
	@%p3 bra 	$L__BB2_21;
	and.b32  	%r80, %r4, 2147483640;
	neg.s32 	%r78, %r80;
	add.s64 	%rd5, %rd2, 16;
	mov.f32 	%f75, 0f00000000;
	mov.u32 	%r77, %r3;
$L__BB2_4:
	.pragma "nounroll";
	setp.ge.s32 	%p4, %r1, %r19;
	mul.wide.s32 	%rd28, %r77, 4;
	add.s64 	%rd29, %rd4, %rd28;
	add.s64 	%rd6, %rd29, 16;
	add.s64 	%rd7, %rd5, %rd28;
	@%p4 bra 	$L__BB2_6;
	ld.global.nc.u32 	%r28, [%rd6+-16];
	mul.wide.s32 	%rd30, %r28, 4;
	add.s64 	%rd31, %rd3, %rd30;
	ld.global.nc.f32 	%f42, [%rd31];
	ld.global.nc.u32 	%r29, [%rd7+-16];
	mad.lo.s32 	%r30, %r29, %r19, %r1;
	mul.wide.s32 	%rd32, %r30, 4;
	add.s64 	%rd33, %rd1, %rd32;
	ld.global.nc.f32 	%f43, [%rd33];
	fma.rn.f32 	%f75, %f42, %f43, %f75;
$L__BB2_6:
	@%p4 bra 	$L__BB2_8;
	ld.global.nc.u32 	%r31, [%rd6+-12];
	mul.wide.s32 	%rd34, %r31, 4;
	add.s64 	%rd35, %rd3, %rd34;
	ld.global.nc.f32 	%f44, [%rd35];
	ld.global.nc.u32 	%r32, [%rd7+-12];
	mad.lo.s32 	%r33, %r32, %r19, %r1;
	mul.wide.s32 	%rd36, %r33, 4;
	add.s64 	%rd37, %rd1, %rd36;
	ld.global.nc.f32 	%f45, [%rd37];
	fma.rn.f32 	%f75, %f44, %f45, %f75;
$L__BB2_8:
	@%p4 bra 	$L__BB2_10;
	ld.global.nc.u32 	%r34, [%rd6+-8];
	mul.wide.s32 	%rd38, %r34, 4;
	add.s64 	%rd39, %rd3, %rd38;
	ld.global.nc.f32 	%f46, [%rd39];
	ld.global.nc.u32 	%r35, [%rd7+-8];
	mad.lo.s32 	%r36, %r35, %r19, %r1;
	mul.wide.s32 	%rd40, %r36, 4;
	add.s64 	%rd41, %rd1, %rd40;
	ld.global.nc.f32 	%f47, [%rd41];
	fma.rn.f32 	%f75, %f46, %f47, %f75;
$L__BB2_10:
	@%p4 bra 	$L__BB2_12;
	ld.global.nc.u32 	%r37, [%rd6+-4];
	mul.wide.s32 	%rd42, %r37, 4;
	add.s64 	%rd43, %rd3, %rd42;
	ld.global.nc.f32 	%f48, [%rd43];
	ld.global.nc.u32 	%r38, [%rd7+-4];
	mad.lo.s32 	%r39, %r38, %r19, %r1;
	mul.wide.s32 	%rd44, %r39, 4;
	add.s64 	%rd45, %rd1, %rd44;
	ld.global.nc.f32 	%f49, [%rd45];
	fma.rn.f32 	%f75, %f48, %f49, %f75;
$L__BB2_12:
	@%p4 bra 	$L__BB2_14;
	ld.global.nc.u32 	%r40, [%rd6];
	mul.wide.s32 	%rd46, %r40, 4;
	add.s64 	%rd47, %rd3, %rd46;
	ld.global.nc.f32 	%f50, [%rd47];
	ld.global.nc.u32 	%r41, [%rd7];
	mad.lo.s32 	%r42, %r41, %r19, %r1;
	mul.wide.s32 	%rd48, %r42, 4;
	add.s64 	%rd49, %rd1, %rd48;
	ld.global.nc.f32 	%f51, [%rd49];
	fma.rn.f32 	%f75, %f50, %f51, %f75;
$L__BB2_14:
	@%p4 bra 	$L__BB2_16;
	ld.global.nc.u32 	%r43, [%rd6+4];
	mul.wide.s32 	%rd50, %r43, 4;
	add.s64 	%rd51, %rd3, %rd50;
	ld.global.nc.f32 	%f52, [%rd51];
	ld.global.nc.u32 	%r44, [%rd7+4];
	mad.lo.s32 	%r45, %r44, %r19, %r1;
	mul.wide.s32 	%rd52, %r45, 4;
	add.s64 	%rd53, %rd1, %rd52;
	ld.global.nc.f32 	%f53, [%rd53];
	fma.rn.f32 	%f75, %f52, %f53, %f75;
$L__BB2_16:
	@%p4 bra 	$L__BB2_18;
	ld.global.nc.u32 	%r46, [%rd6+8];
	mul.wide.s32 	%rd54, %r46, 4;
	add.s64 	%rd55, %rd3, %rd54;
	ld.global.nc.f32 	%f54, [%rd55];
	ld.global.nc.u32 	%r47, [%rd7+8];
	mad.lo.s32 	%r48, %r47, %r19, %r1;
	mul.wide.s32 	%rd56, %r48, 4;
	add.s64 	%rd57, %rd1, %rd56;
	ld.global.nc.f32 	%f55, [%rd57];
	fma.rn.f32 	%f75, %f54, %f55, %f75;
$L__BB2_18:
	ld.global.nc.u32 	%r49, [%rd6+12];
	cvt.s64.s32 	%rd8, %r49;
	@%p4 bra 	$L__BB2_20;
	shl.b64 	%rd58, %rd8, 2;
	add.s64 	%rd59, %rd3, %rd58;
	ld.global.nc.f32 	%f56, [%rd59];
	ld.global.nc.u32 	%r50, [%rd7+12];
	mad.lo.s32 	%r51, %r50, %r19, %r1;
	mul.wide.s32 	%rd60, %r51, 4;
	add.s64 	%rd61, %rd1, %rd60;
	ld.global.nc.f32 	%f57, [%rd61];
	fma.rn.f32 	%f75, %f56, %f57, %f75;
$L__BB2_20:
	add.s32 	%r78, %r78, 8;
	add.s32 	%r77, %r77, 8;
	setp.ne.s32 	%p12, %r78, 0;
	@%p12 bra 	$L__BB2_4;
$L__BB2_21:
	setp.eq.s32 	%p13, %r5, 0;
	@%p13 bra 	$L__BB2_42;
	and.b32  	%r13, %r4, 3;
	setp.lt.u32 	%p14, %r5, 4;
	@%p14 bra 	$L__BB2_32;
	setp.ge.s32 	%p15, %r1, %r19;
	add.s32 	%r52, %r80, %r3;
	mul.wide.s32 	%rd62, %r52, 4;
	add.s64 	%rd9, %rd4, %rd62;
	add.s64 	%rd10, %rd2, %rd62;
	@%p15 bra 	$L__BB2_25;
	ld.global.nc.u32 	%r53, [%rd9];
	mul.wide.s32 	%rd63, %r53, 4;
	add.s64 	%rd64, %rd3, %rd63;
	ld.global.nc.f32 	%f59, [%rd64];
	ld.global.nc.u32 	%r54, [%rd10];
	mad.lo.s32 	%r55, %r54, %r19, %r1;
	mul.wide.s32 	%rd65, %r55, 4;
	add.s64 	%rd66, %rd1, %rd65;
	ld.global.nc.f32 	%f60, [%rd66];
	fma.rn.f32 	%f75, %f59, %f60, %f75;
$L__BB2_25:
	setp.ge.s32 	%p16, %r1, %r19;
	@%p16 bra 	$L__BB2_27;
	ld.global.nc.u32 	%r56, [%rd9+4];
	mul.wide.s32 	%rd67, %r56, 4;
	add.s64 	%rd68, %rd3, %rd67;
	ld.global.nc.f32 	%f61, [%rd68];
	ld.global.nc.u32 	%r57, [%rd10+4];
	mad.lo.s32 	%r58, %r57, %r19, %r1;
	mul.wide.s32 	%rd69, %r58, 4;
	add.s64 	%rd70, %rd1, %rd69;
	ld.global.nc.f32 	%f62, [%rd70];
	fma.rn.f32 	%f75, %f61, %f62, %f75;
$L__BB2_27:
	setp.ge.s32 	%p17, %r1, %r19;
	@%p17 bra 	$L__BB2_29;
	ld.global.nc.u32 	%r59, [%rd9+8];
	mul.wide.s32 	%rd71, %r59, 4;
	add.s64 	%rd72, %rd3, %rd71;
	ld.global.nc.f32 	%f63, [%rd72];
	ld.global.nc.u32 	%r60, [%rd10+8];
	mad.lo.s32 	%r61, %r60, %r19, %r1;
	mul.wide.s32 	%rd73, %r61, 4;
	add.s64 	%rd74, %rd1, %rd73;
	ld.global.nc.f32 	%f64, [%rd74];
	fma.rn.f32 	%f75, %f63, %f64, %f75;
$L__BB2_29:
	setp.ge.s32 	%p18, %r1, %r19;
	ld.global.nc.u32 	%r62, [%rd9+12];
	cvt.s64.s32 	%rd11, %r62;
	@%p18 bra 	$L__BB2_31;
	shl.b64 	%rd75, %rd11, 2;
	add.s64 	%rd76, %rd3, %rd75;
	ld.global.nc.f32 	%f65, [%rd76];
	ld.global.nc.u32 	%r63, [%rd10+12];
	mad.lo.s32 	%r64, %r63, %r19, %r1;
	mul.wide.s32 	%rd77, %r64, 4;
	add.s64 	%rd78, %rd1, %rd77;
	ld.global.nc.f32 	%f66, [%rd78];
	fma.rn.f32 	%f75, %f65, %f66, %f75;
$L__BB2_31:
	add.s32 	%r80, %r80, 4;
$L__BB2_32:
	setp.eq.s32 	%p19, %r13, 0;
	@%p19 bra 	$L__BB2_42;
	setp.eq.s32 	%p20, %r13, 1;
	@%p20 bra 	$L__BB2_39;
	setp.ge.s32 	%p21, %r1, %r19;
	add.s32 	%r65, %r80, %r3;
	mul.wide.s32 	%rd79, %r65, 4;
	add.s64 	%rd12, %rd4, %rd79;
	add.s64 	%rd13, %rd2, %rd79;
	@%p21 bra 	$L__BB2_36;
	ld.global.nc.u32 	%r66, [%rd12];
	mul.wide.s32 	%rd80, %r66, 4;
	add.s64 	%rd81, %rd3, %rd80;
	ld.global.nc.f32 	%f68, [%rd81];
	ld.global.nc.u32 	%r67, [%rd13];
	mad.lo.s32 	%r68, %r67, %r19, %r1;
	mul.wide.s32 	%rd82, %r68, 4;
	add.s64 	%rd83, %rd1, %rd82;
	ld.global.nc.f32 	%f69, [%rd83];
	fma.rn.f32 	%f75, %f68, %f69, %f75;
$L__BB2_36:
	setp.ge.s32 	%p22, %r1, %r19;
	ld.global.nc.u32 	%r69, [%rd12+4];
	cvt.s64.s32 	%rd14, %r69;
	@%p22 bra 	$L__BB2_38;
	shl.b64 	%rd84, %rd14, 2;
	add.s64 	%rd85, %rd3, %rd84;
	ld.global.nc.f32 	%f70, [%rd85];
	ld.global.nc.u32 	%r70, [%rd13+4];
	mad.lo.s32 	%r71, %r70, %r19, %r1;
	mul.wide.s32 	%rd86, %r71, 4;
	add.s64 	%rd87, %rd1, %rd86;
	ld.global.nc.f32 	%f71, [%rd87];
	fma.rn.f32 	%f75, %f70, %f71, %f75;
$L__BB2_38:
	add.s32 	%r80, %r80, 2;
$L__BB2_39:
	and.b32  	%r72, %r4, 1;
	setp.eq.b32 	%p23, %r72, 1;
	not.pred 	%p24, %p23;
	@%p24 bra 	$L__BB2_42;
	setp.ge.s32 	%p25, %r1, %r19;
	add.s32 	%r18, %r80, %r3;
	mul.wide.s32 	%rd88, %r18, 4;
	add.s64 	%rd89, %rd4, %rd88;
	ld.global.nc.u32 	%r73, [%rd89];
	mul.wide.s32 	%rd90, %r73, 4;
	add.s64 	%rd15, %rd3, %rd90;
	@%p25 bra 	$L__BB2_42;
	ld.global.nc.f32 	%f72, [%rd15];
	add.s64 	%rd92, %rd2, %rd88;
	ld.global.nc.u32 	%r74, [%rd92];
	mad.lo.s32 	%r75, %r74, %r19, %r1;
	mul.wide.s32 	%rd93, %r75, 4;
	add.s64 	%rd94, %rd1, %rd93;
	ld.global.nc.f32 	%f73, [%rd94];
	fma.rn.f32 	%f75, %f72, %f73, %f75;
$L__BB2_42:
	setp.ge.s32 	%p26, %r1, %r19;
	@%p26 bra 	$L__BB2_44;
	mad.lo.s32 	%r76, %r2, %r19, %r1;
	cvta.to.global.u64 	%rd95, %rd18;
	mul.wide.s32 	%rd96, %r76, 4;
	add.s64 	%rd97, %rd95, %rd96;
	st.global.f32 	[%rd97], %f75;
$L__BB2_44:
	ret;

}
	// .globl	_Z15bev_pool_kernelI6__halffLi1ELi1ELb0EEviiPKT_S3_PKiS5_S5_S5_S5_PS1_
.visible .entry _Z15bev_pool_kernelI6__halffLi1ELi1ELb0EEviiPKT_S3_PKiS5_S5_S5_S5_PS1_(
	.param .u32 _Z15bev_pool_kernelI6__halffLi1ELi1ELb0EEviiPKT_S3_PKiS5_S5_S5_S5_PS1__param_0,
	.param .u32 _Z15bev_pool_kernelI6__halffLi1ELi1ELb0EEviiPKT_S3_PKiS5_S5_S5_S5_PS1__param_1,
	.param .u64 .ptr .align 1 _Z15bev_pool_kernelI6__halffLi1ELi1ELb0EEviiPKT_S3_PKiS5_S5_S5_S5_PS1__param_2,
	.param .u64 .ptr .align 1 _Z15bev_pool_kernelI6__halffLi1ELi1ELb0EEviiPKT_S3_PKiS5_S5_S5_S5_PS1__param_3,
	.param .u64 .ptr .align 1 _Z15bev_pool_kernelI6__halffLi1ELi1ELb0EEviiPKT_S3_PKiS5_S5_S5_S5_PS1__param_4,
	.param .u64 .ptr .align 1 _Z15bev_pool_kernelI6__halffLi1ELi1ELb0EEviiPKT_S3_PKiS5_S5_S5_S5_PS1__param_5,
	.param .u64 .ptr .align 1 _Z15bev_pool_kernelI6__halffLi1ELi1ELb0EEviiPKT_S3_PKiS5_S5_S5_S5_PS1__param_6,
	.param .u64 .ptr .align 1 _Z15bev_pool_kernelI6__halffLi1ELi1ELb0EEviiPKT_S3_PKiS5_S5_S5_S5_PS1__param_7,
	.param .u64 .ptr .align 1 _Z15bev_pool_kernelI6__halffLi1ELi1ELb0EEviiPKT_S3_PKiS5_S5_S5_S5_PS1__param_8,
	.param .u64 .ptr .align 1 _Z15bev_pool_kernelI6__halffLi1ELi1ELb0EEviiPKT_S3_PKiS5_S5_S5_S5_PS1__param_9
)
{
	.reg .pred 	%p<27>;
	.reg .b16 	%rs<32>;
	.reg .b32 	%r<83>;
	.reg .b32 	%f<97>;
	.reg .b64 	%rd<102>;

	ld.param.u32 	%r19, [_Z15bev_pool_kernelI6__halffLi1ELi1ELb0EEviiPKT_S3_PKiS5_S5_S5_S5_PS1__param_0];
	ld.param.u32 	%r20, [_Z15bev_pool_kernelI6__halffLi1ELi1ELb0EEviiPKT_S3_PKiS5_S5_S5_S5_PS1__param_1];
	ld.param.u64 	%rd20, [_Z15bev_pool_kernelI6__halffLi1ELi1ELb0EEviiPKT_S3_PKiS5_S5_S5_S5_PS1__param_2];
	ld.param.u64 	%rd21, [_Z15bev_pool_kernelI6__halffLi1ELi1ELb0EEviiPKT_S3_PKiS5_S5_S5_S5_PS1__param_3];
	ld.param.u64 	%rd22, [_Z15bev_pool_kernelI6__halffLi1ELi1ELb0EEviiPKT_S3_PKiS5_S5_S5_S5_PS1__param_4];
	ld.param.u64 	%rd23, [_Z15bev_pool_kernelI6__halffLi1ELi1ELb0EEviiPKT_S3_PKiS5_S5_S5_S5_PS1__param_5];
	ld.param.u64 	%rd16, [_Z15bev_pool_kernelI6__halffLi1ELi1ELb0EEviiPKT_S3_PKiS5_S5_S5_S5_PS1__param_6];
	ld.param.u64 	%rd17, [_Z15bev_pool_kernelI6__halffLi1ELi1ELb0EEviiPKT_S3_PKiS5_S5_S5_S5_PS1__param_7];
	ld.param.u64 	%rd18, [_Z15bev_pool_kernelI6__halffLi1ELi1ELb0EEviiPKT_S3_PKiS5_S5_S5_S5_PS1__param_8];
	ld.param.u64 	%rd19, [_Z15bev_pool_kernelI6__halffLi1ELi1ELb0EEviiPKT_S3_PKiS5_S5_S5_S5_PS1__param_9];
	cvta.to.global.u64 	%rd1, %rd21;
	cvta.to.global.u64 	%rd2, %rd23;
	cvta.to.global.u64 	%rd3, %rd20;
	cvta.to.global.u64 	%rd4, %rd22;
	mov.u32 	%r21, %ctaid.x;
	mov.u32 	%r22, %ntid.x;
	mov.u32 	%r23, %tid.x;
	mad.lo.s32 	%r1, %r21, %r22, %r23;
	mov.u32 	%r24, %ctaid.y;
	mov.u32 	%r25, %ntid.y;
	mov.u32 	%r26, %tid.y;
	mad.lo.s32 	%r2, %r24, %r25, %r26;
	setp.ge.s32 	%p1, %r2, %r20;
	@%p1 bra 	$L__BB3_44;
	cvta.to.global.u64 	%rd24, %rd17;
	cvta.to.global.u64 	%rd25, %rd18;
	mul.wide.u32 	%rd26, %r2, 4;
	add.s64 	%rd27, %rd24, %rd26;
	ld.global.nc.u32 	%r3, [%rd27];
	add.s64 	%rd28, %rd25, %rd26;
	ld.global.nc.u32 	%r4, [%rd28];
	setp.lt.s32 	%p2, %r4, 1;
	mov.f32 	%f76, 0f00000000;
	@%p2 bra 	$L__BB3_42;
	and.b32  	%r5, %r4, 7;
	setp.lt.u32 	%p3, %r4, 8;
	mov.f32 	%f76, 0f00000000;
	mov.b32 	%r81, 0;
	@%p3 bra 	$L__BB3_21;
	and.b32  	%r81, %r4, 2147483640;
	neg.s32 	%r79, %r81;
	add.s64 	%rd5, %rd2, 16;
	mov.f32 	%f76, 0f00000000;
	mov.u32 	%r78, %r3;
$L__BB3_4:
	.pragma "nounroll";
	setp.ge.s32 	%p4, %r1, %r19;
	mul.wide.s32 	%rd29, %r78, 4;
	add.s64 	%rd30, %rd4, %rd29;
	add.s64 	%rd6, %rd30, 16;
	add.s64 	%rd7, %rd5, %rd29;
	@%p4 bra 	$L__BB3_6;
	ld.global.nc.u32 	%r28, [%rd6+-16];
	mul.wide.s32 	%rd31, %r28, 2;
	add.s64 	%rd32, %rd3, %rd31;
	ld.global.nc.u16 	%rs1, [%rd32];
	ld.global.nc.u32 	%r29, [%rd7+-16];
	mad.lo.s32 	%r30, %r29, %r19, %r1;
	mul.wide.s32 	%rd33, %r30, 2;
	add.s64 	%rd34, %rd1, %rd33;
	ld.global.nc.u16 	%rs2, [%rd34];
	// begin inline asm
	{  cvt.f32.f16 %f42, %rs1;}

	// end inline asm
	// begin inline asm
	{  cvt.f32.f16 %f43, %rs2;}

	// end inline asm
	fma.rn.f32 	%f76, %f42, %f43, %f76;
$L__BB3_6:
	@%p4 bra 	$L__BB3_8;
	ld.global.nc.u32 	%r31, [%rd6+-12];
	mul.wide.s32 	%rd35, %r31, 2;
	add.s64 	%rd36, %rd3, %rd35;
	ld.global.nc.u16 	%rs3, [%rd36];
	ld.global.nc.u32 	%r32, [%rd7+-12];
	mad.lo.s32 	%r33, %r32, %r19, %r1;
	mul.wide.s32 	%rd37, %r33, 2;
	add.s64 	%rd38, %rd1, %rd37;
	ld.global.nc.u16 	%rs4, [%rd38];
	// begin inline asm
	{  cvt.f32.f16 %f44, %rs3;}

	// end inline asm
	// begin inline asm
	{  cvt.f32.f16 %f45, %rs4;}

	// end inline asm
	fma.rn.f32 	%f76, %f44, %f45, %f76;
$L__BB3_8:
	@%p4 bra 	$L__BB3_10;
	ld.global.nc.u32 	%r34, [%rd6+-8];
	mul.wide.s32 	%rd39, %r34, 2;
	add.s64 	%rd40, %rd3, %rd39;
	ld.global.nc.u16 	%rs5, [%rd40];
	ld.global.nc.u32 	%r35, [%rd7+-8];
	mad.lo.s32 	%r36, %r35, %r19, %r1;
	mul.wide.s32 	%rd41, %r36, 2;
	add.s64 	%rd42, %rd1, %rd41;
	ld.global.nc.u16 	%rs6, [%rd42];
	// begin inline asm
	{  cvt.f32.f16 %f46, %rs5;}

	// end inline asm
	// begin inline asm
	{  cvt.f32.f16 %f47, %rs6;}

	// end inline asm
	fma.rn.f32 	%f76, %f46, %f47, %f76;
$L__BB3_10:
	@%p4 bra 	$L__BB3_12;
	ld.global.nc.u32 	%r37, [%rd6+-4];
	mul.wide.s32 	%rd43, %r37, 2;
	add.s64 	%rd44, %rd3, %rd43;
	ld.global.nc.u16 	%rs7, [%rd44];
	ld.global.nc.u32 	%r38, [%rd7+-4];
	mad.lo.s32 	%r39, %r38, %r19, %r1;
	mul.wide.s32 	%rd45, %r39, 2;
	add.s64 	%rd46, %rd1, %rd45;
	ld.global.nc.u16 	%rs8, [%rd46];
	// begin inline asm
	{  cvt.f32.f16 %f48, %rs7;}

	// end inline asm
	// begin inline asm
	{  cvt.f32.f16 %f49, %rs8;}

	// end inline asm
	fma.rn.f32 	%f76, %f48, %f49, %f76;
$L__BB3_12:
	@%p4 bra 	$L__BB3_14;
	ld.global.nc.u32 	%r40, [%rd6];
	mul.wide.s32 	%rd47, %r40, 2;
	add.s64 	%rd48, %rd3, %rd47;
	ld.global.nc.u16 	%rs9, [%rd48];
	ld.global.nc.u32 	%r41, [%rd7];
	mad.lo.s32 	%r42, %r41, %r19, %r1;
	mul.wide.s32 	%rd49, %r42, 2;
	add.s64 	%rd50, %rd1, %rd49;
	ld.global.nc.u16 	%rs10, [%rd50];
	// begin inline asm
	{  cvt.f32.f16 %f50, %rs9;}

	// end inline asm
	// begin inline asm
	{  cvt.f32.f16 %f51, %rs10;}

	// end inline asm
	fma.rn.f32 	%f76, %f50, %f51, %f76;
$L__BB3_14:
	@%p4 bra 	$L__BB3_16;
	ld.global.nc.u32 	%r43, [%rd6+4];
	mul.wide.s32 	%rd51, %r43, 2;
	add.s64 	%rd52, %rd3, %rd51;
	ld.global.nc.u16 	%rs11, [%rd52];
	ld.global.nc.u32 	%r44, [%rd7+4];
	mad.lo.s32 	%r45, %r44, %r19, %r1;
	mul.wide.s32 	%rd53, %r45, 2;
	add.s64 	%rd54, %rd1, %rd53;
	ld.global.nc.u16 	%rs12, [%rd54];
	// begin inline asm
	{  cvt.f32.f16 %f52, %rs11;}

	// end inline asm
	// begin inline asm
	{  cvt.f32.f16 %f53, %rs12;}

	// end inline asm
	fma.rn.f32 	%f76, %f52, %f53, %f76;
$L__BB3_16:
	@%p4 bra 	$L__BB3_18;
	ld.global.nc.u32 	%r46, [%rd6+8];
	mul.wide.s32 	%rd55, %r46, 2;
	add.s64 	%rd56, %rd3, %rd55;
	ld.global.nc.u16 	%rs13, [%rd56];
	ld.global.nc.u32 	%r47, [%rd7+8];
	mad.lo.s32 	%r48, %r47, %r19, %r1;
	mul.wide.s32 	%rd57, %r48, 2;
	add.s64 	%rd58, %rd1, %rd57;
	ld.global.nc.u16 	%rs14, [%rd58];
	// begin inline asm
	{  cvt.f32.f16 %f54, %rs13;}

	// end inline asm
	// begin inline asm
	{  cvt.f32.f16 %f55, %rs14;}

	// end inline asm
	fma.rn.f32 	%f76, %f54, %f55, %f76;
$L__BB3_18:
	ld.global.nc.u32 	%r49, [%rd6+12];
	cvt.s64.s32 	%rd8, %r49;
	@%p4 bra 	$L__BB3_20;
	shl.b64 	%rd59, %rd8, 1;
	add.s64 	%rd60, %rd3, %rd59;
	ld.global.nc.u16 	%rs15, [%rd60];
	ld.global.nc.u32 	%r50, [%rd7+12];
	mad.lo.s32 	%r51, %r50, %r19, %r1;
	mul.wide.s32 	%rd61, %r51, 2;
	add.s64 	%rd62, %rd1, %rd61;
	ld.global.nc.u16 	%rs16, [%rd62];
	// begin inline asm
	{  cvt.f32.f16 %f56, %rs15;}

	// end inline asm
	// begin inline asm
	{  cvt.f32.f16 %f57, %rs16;}

	// end inline asm
	fma.rn.f32 	%f76, %f56, %f57, %f76;
$L__BB3_20:
	add.s32 	%r79, %r79, 8;
	add.s32 	%r78, %r78, 8;
	setp.ne.s32 	%p12, %r79, 0;
	@%p12 bra 	$L__BB3_4;
$L__BB3_21:
	setp.eq.s32 	%p13, %r5, 0;
	@%p13 bra 	$L__BB3_42;
	and.b32  	%r13, %r4, 3;
	setp.lt.u32 	%p14, %r5, 4;
	@%p14 bra 	$L__BB3_32;
	setp.ge.s32 	%p15, %r1, %r19;
	add.s32 	%r52, %r81, %r3;
	mul.wide.s32 	%rd63, %r52, 4;
	add.s64 	%rd9, %rd4, %rd63;
	add.s64 	%rd10, %rd2, %rd63;
	@%p15 bra 	$L__BB3_25;
	ld.global.nc.u32 	%r53, [%rd9];
	mul.wide.s32 	%rd64, %r53, 2;
	add.s64 	%rd65, %rd3, %rd64;
	ld.global.nc.u16 	%rs17, [%rd65];
	ld.global.nc.u32 	%r54, [%rd10];
	mad.lo.s32 	%r55, %r54, %r19, %r1;
	mul.wide.s32 	%rd66, %r55, 2;
	add.s64 	%rd67, %rd1, %rd66;
	ld.global.nc.u16 	%rs18, [%rd67];
	// begin inline asm
	{  cvt.f32.f16 %f59, %rs17;}

	// end inline asm
	// begin inline asm
	{  cvt.f32.f16 %f60, %rs18;}

	// end inline asm
	fma.rn.f32 	%f76, %f59, %f60, %f76;
$L__BB3_25:
	setp.ge.s32 	%p16, %r1, %r19;
	@%p16 bra 	$L__BB3_27;
	ld.global.nc.u32 	%r56, [%rd9+4];
	mul.wide.s32 	%rd68, %r56, 2;
	add.s64 	%rd69, %rd3, %rd68;
	ld.global.nc.u16 	%rs19, [%rd69];
	ld.global.nc.u32 	%r57, [%rd10+4];
	mad.lo.s32 	%r58, %r57, %r19, %r1;
	mul.wide.s32 	%rd70, %r58, 2;
	add.s64 	%rd71, %rd1, %rd70;
	ld.global.nc.u16 	%rs20, [%rd71];
	// begin inline asm
	{  cvt.f32.f16 %f61, %rs19;}

	// end inline asm
	// begin inline asm
	{  cvt.f32.f16 %f62, %rs20;}

	// end inline asm
	fma.rn.f32 	%f76, %f61, %f62, %f76;
$L__BB3_27:
	setp.ge.s32 	%p17, %r1, %r19;
	@%p17 bra 	$L__BB3_29;
	ld.global.nc.u32 	%r59, [%rd9+8];
	mul.wide.s32 	%rd72, %r59, 2;
	add.s64 	%rd73, %rd3, %rd72;
	ld.global.nc.u16 	%rs21, [%rd73];
	ld.global.nc.u32 	%r60, [%rd10+8];
	mad.lo.s32 	%r61, %r60, %r19, %r1;
	mul.wide.s32 	%rd74, %r61, 2;
	add.s64 	%rd75, %rd1, %rd74;
	ld.global.nc.u16 	%rs22, [%rd75];
	// begin inline asm
	{  cvt.f32.f16 %f63, %rs21;}

	// end inline asm
	// begin inline asm
	{  cvt.f32.f16 %f64, %rs22;}

	// end inline asm
	fma.rn.f32 	%f76, %f63, %f64, %f76;
$L__BB3_29:
	setp.ge.s32 	%p18, %r1, %r19;
	ld.global.nc.u32 	%r62, [%rd9+12];
	cvt.s64.s32 	%rd11, %r62;
	@%p18 bra 	$L__BB3_31;
	shl.b64 	%rd76, %rd11, 1;
	add.s64 	%rd77, %rd3, %rd76;
	ld.global.nc.u16 	%rs23, [%rd77];
	ld.global.nc.u32 	%r63, [%rd10+12];
	mad.lo.s32 	%r64, %r63, %r19, %r1;
	mul.wide.s32 	%rd78, %r64, 2;
	add.s64 	%rd79, %rd1, %rd78;
	ld.global.nc.u16 	%rs24, [%rd79];
	// begin inline asm
	{  cvt.f32.f16 %f65, %rs23;}

	// end inline asm
	// begin inline asm
	{  cvt.f32.f16 %f66, %rs24;}

	// end inline asm
	fma.rn.f32 	%f76, %f65, %f66, %f76;
$L__BB3_31:
	add.s32 	%r81, %r81, 4;
$L__BB3_32:
	setp.eq.s32 	%p19, %r13, 0;
	@%p19 bra 	$L__BB3_42;
	setp.eq.s32 	%p20, %r13, 1;
	@%p20 bra 	$L__BB3_39;
	setp.ge.s32 	%p21, %r1, %r19;
	add.s32 	%r65, %r81, %r3;
	mul.wide.s32 	%rd80, %r65, 4;
	add.s64 	%rd12, %rd4, %rd80;
	add.s64 	%rd13, %rd2, %rd80;
	@%p21 bra 	$L__BB3_36;
	ld.global.nc.u32 	%r66, [%rd12];
	mul.wide.s32 	%rd81, %r66, 2;
	add.s64 	%rd82, %rd3, %rd81;
	ld.global.nc.u16 	%rs25, [%rd82];
	ld.global.nc.u32 	%r67, [%rd13];
	mad.lo.s32 	%r68, %r67, %r19, %r1;
	mul.wide.s32 	%rd83, %r68, 2;
	add.s64 	%rd84, %rd1, %rd83;
	ld.global.nc.u16 	%rs26, [%rd84];
	// begin inline asm
	{  cvt.f32.f16 %f68, %rs25;}

	// end inline asm
	// begin inline asm
	{  cvt.f32.f16 %f69, %rs26;}

	// end inline asm
	fma.rn.f32 	%f76, %f68, %f69, %f76;
$L__BB3_36:
	setp.ge.s32 	%p22, %r1, %r19;
	ld.global.nc.u32 	%r69, [%rd12+4];
	cvt.s64.s32 	%rd14, %r69;
	@%p22 bra 	$L__BB3_38;
	shl.b64 	%rd85, %rd14, 1;
	add.s64 	%rd86, %rd3, %rd85;
	ld.global.nc.u16 	%rs27, [%rd86];
	ld.global.nc.u32 	%r70, [%rd13+4];
	mad.lo.s32 	%r71, %r70, %r19, %r1;
	mul.wide.s32 	%rd87, %r71, 2;
	add.s64 	%rd88, %rd1, %rd87;
	ld.global.nc.u16 	%rs28, [%rd88];
	// begin inline asm
	{  cvt.f32.f16 %f70, %rs27;}

	// end inline asm
	// begin inline asm
	{  cvt.f32.f16 %f71, %rs28;}

	// end inline asm
	fma.rn.f32 	%f76, %f70, %f71, %f76;
$L__BB3_38:
	add.s32 	%r81, %r81, 2;
$L__BB3_39:
	and.b32  	%r72, %r4, 1;
	setp.eq.b32 	%p23, %r72, 1;
	not.pred 	%p24, %p23;
	@%p24 bra 	$L__BB3_42;
	setp.ge.s32 	%p25, %r1, %r19;
	add.s32 	%r18, %r81, %r3;
	mul.wide.s32 	%rd89, %r18, 4;
	add.s64 	%rd90, %rd4, %rd89;
	ld.global.nc.u32 	%r73, [%rd90];
	mul.wide.s32 	%rd91, %r73, 2;
	add.s64 	%rd15, %rd3, %rd91;
	@%p25 bra 	$L__BB3_42;
	ld.global.nc.u16 	%rs29, [%rd15];
	add.s64 	%rd93, %rd2, %rd89;
	ld.global.nc.u32 	%r74, [%rd93];
	mad.lo.s32 	%r75, %r74, %r19, %r1;
	mul.wide.s32 	%rd94, %r75, 2;
	add.s64 	%rd95, %rd1, %rd94;
	ld.global.nc.u16 	%rs30, [%rd95];
	// begin inline asm
	{  cvt.f32.f16 %f72, %rs29;}

	// end inline asm
	// begin inline asm
	{  cvt.f32.f16 %f73, %rs30;}

	// end inline asm
	fma.rn.f32 	%f76, %f72, %f73, %f76;
$L__BB3_42:
	setp.ge.s32 	%p26, %r1, %r19;
	@%p26 bra 	$L__BB3_44;
	// begin inline asm
	{  cvt.rn.f16.f32 %rs31, %f76;}

	// end inline asm
	cvta.to.global.u64 	%rd96, %rd16;
	mul.wide.s32 	%rd97, %r3, 4;
	add.s64 	%rd98, %rd96, %rd97;
	ld.global.nc.u32 	%r76, [%rd98];
	mad.lo.s32 	%r77, %r76, %r19, %r1;
	cvta.to.global.u64 	%rd99, %rd19;
	mul.wide.s32 	%rd100, %r77, 2;
	add.s64 	%rd101, %rd99, %rd100;
	st.global.u16 	[%rd101], %rs31;
$L__BB3_44:
	ret;

}
	// .globl	_Z15bev_pool_kernelI6__halfS0_Li1ELi1ELb0EEviiPKT_S3_PKiS5_S5_S5_S5_PS1_
.visible .entry _Z15bev_pool_kernelI6__halfS0_Li1ELi1ELb0EEviiPKT_S3_PKiS5_S5_S5_S5_PS1_(
	.param .u32 _Z15bev_pool_kernelI6__halfS0_Li1ELi1ELb0EEviiPKT_S3_PKiS5_S5_S5_S5_PS1__param_0,
	.param .u32 _Z15bev_pool_kernelI6__halfS0_Li1ELi1ELb0EEviiPKT_S3_PKiS5_S5_S5_S5_PS1__param_1,
	.param .u64 .ptr .align 1 _Z15bev_pool_kernelI6__halfS0_Li1ELi1ELb0EEviiPKT_S3_PKiS5_S5_S5_S5_PS1__param_2,
	.param .u64 .ptr .align 1 _Z15bev_pool_kernelI6__halfS0_Li1ELi1ELb0EEviiPKT_S3_PKiS5_S5_S5_S5_PS1__param_3,
	.param .u64 .ptr .align 1 _Z15bev_pool_kernelI6__halfS0_Li1ELi1ELb0EEviiPKT_S3_PKiS5_S5_S5_S5_PS1__param_4,
	.param .u64 .ptr .align 1 _Z15bev_pool_kernelI6__halfS0_Li1ELi1ELb0EEviiPKT_S3_PKiS5_S5_S5_S5_PS1__param_5,
	.param .u64 .ptr .align 1 _Z15bev_pool_kernelI6__halfS0_Li1ELi1ELb0EEviiPKT_S3_PKiS5_S5_S5_S5_PS1__param_6,
	.param .u64 .ptr .align 1 _Z15bev_pool_kernelI6__halfS0_Li1ELi1ELb0EEviiPKT_S3_PKiS5_S5_S5_S5_PS1__param_7,
	.param .u64 .ptr .align 1 _Z15bev_pool_kernelI6__halfS0_Li1ELi1ELb0EEviiPKT_S3_PKiS5_S5_S5_S5_PS1__param_8,
	.param .u64 .ptr .align 1 _Z15bev_pool_kernelI6__halfS0_Li1ELi1ELb0EEviiPKT_S3_PKiS5_S5_S5_S5_PS1__param_9
)
{
	.reg .pred 	%p<27>;
	.reg .b16 	%rs<125>;
	.reg .b32 	%r<84>;
	.reg .b64 	%rd<102>;

	ld.param.u32 	%r19, [_Z15bev_pool_kernelI6__halfS0_Li1ELi1ELb0EEviiPKT_S3_PKiS5_S5_S5_S5_PS1__param_0];
	ld.param.u32 	%r20, [_Z15bev_pool_kernelI6__halfS0_Li1ELi1ELb0EEviiPKT_S3_PKiS5_S5_S5_S5_PS1__param_1];
	ld.param.u64 	%rd20, [_Z15bev_pool_kernelI6__halfS0_Li1ELi1ELb0EEviiPKT_S3_PKiS5_S5_S5_S5_PS1__param_2];
	ld.param.u64 	%rd21, [_Z15bev_pool_kernelI6__halfS0_Li1ELi1ELb0EEviiPKT_S3_PKiS5_S5_S5_S5_PS1__param_3];
	ld.param.u64 	%rd22, [_Z15bev_pool_kernelI6__halfS0_Li1ELi1ELb0EEviiPKT_S3_PKiS5_S5_S5_S5_PS1__param_4];
	ld.param.u64 	%rd23, [_Z15bev_pool_kernelI6__halfS0_Li1ELi1ELb0EEviiPKT_S3_PKiS5_S5_S5_S5_PS1__param_5];
	ld.param.u64 	%rd16, [_Z15bev_pool_kernelI6__halfS0_Li1ELi1ELb0EEviiPKT_S3_PKiS5_S5_S5_S5_PS1__param_6];
	ld.param.u64 	%rd17, [_Z15bev_pool_kernelI6__halfS0_Li1ELi1ELb0EEviiPKT_S3_PKiS5_S5_S5_S5_PS1__param_7];
	ld.param.u64 	%rd18, [_Z15bev_pool_kernelI6__halfS0_Li1ELi1ELb0EEviiPKT_S3_PKiS5_S5_S5_S5_PS1__param_8];
	ld.param.u64 	%rd19, [_Z15bev_pool_kernelI6__halfS0_Li1ELi1ELb0EEviiPKT_S3_PKiS5_S5_S5_S5_PS1__param_9];
	cvta.to.global.u64 	%rd1, %rd21;
	cvta.to.global.u64 	%rd2, %rd23;
	cvta.to.global.u64 	%rd3, %rd20;
	cvta.to.global.u64 	%rd4, %rd22;
	mov.u32 	%r21, %ctaid.x;
	mov.u32 	%r22, %ntid.x;
	mov.u32 	%r23, %tid.x;
	mad.lo.s32 	%r1, %r21, %r22, %r23;
	mov.u32 	%r24, %ctaid.y;
	mov.u32 	%r25, %ntid.y;
	mov.u32 	%r26, %tid.y;
	mad.lo.s32 	%r2, %r24, %r25, %r26;
	setp.ge.s32 	%p1, %r2, %r20;
	@%p1 bra 	$L__BB4_44;
	cvta.to.global.u64 	%rd24, %rd17;
	cvta.to.global.u64 	%rd25, %rd18;
	mul.wide.u32 	%rd26, %r2, 4;
	add.s64 	%rd27, %rd24, %rd26;
	ld.global.nc.u32 	%r3, [%rd27];
	add.s64 	%rd28, %rd25, %rd26;
	ld.global.nc.u32 	%r4, [%rd28];
	mov.b32 	%r27, 0;
	// begin inline asm
	cvt.rn.f16.s32 %rs104, %r27;
	// end inline asm
	setp.lt.s32 	%p2, %r4, 1;
	@%p2 bra 	$L__BB4_42;
	and.b32  	%r5, %r4, 7;
	setp.lt.u32 	%p3, %r4, 8;
	mov.b32 	%r82, 0;
	@%p3 bra 	$L__BB4_21;
	and.b32  	%r82, %r4, 2147483640;
	neg.s32 	%r80, %r82;
	add.s64 	%rd5, %rd2, 16;
	mov.u32 	%r79, %r3;
$L__BB4_4:
	.pragma "nounroll";
	setp.ge.s32 	%p4, %r1, %r19;
	mul.wide.s32 	%rd29, %r79, 4;
	add.s64 	%rd30, %rd4, %rd29;
	add.s64 	%rd6, %rd30, 16;
	add.s64 	%rd7, %rd5, %rd29;
	@%p4 bra 	$L__BB4_6;
	ld.global.nc.u32 	%r29, [%rd6+-16];
	mul.wide.s32 	%rd31, %r29, 2;
	add.s64 	%rd32, %rd3, %rd31;
	ld.global.nc.u16 	%rs42, [%rd32];
	ld.global.nc.u32 	%r30, [%rd7+-16];
	mad.lo.s32 	%r31, %r30, %r19, %r1;
	mul.wide.s32 	%rd33, %r31, 2;
	add.s64 	%rd34, %rd1, %rd33;
	ld.global.nc.u16 	%rs43, [%rd34];
	// begin inline asm
	{fma.rn.f16 %rs104,%rs42,%rs43,%rs104;
}
	// end inline asm
$L__BB4_6:
	@%p4 bra 	$L__BB4_8;
	ld.global.nc.u32 	%r32, [%rd6+-12];
	mul.wide.s32 	%rd35, %r32, 2;
	add.s64 	%rd36, %rd3, %rd35;
	ld.global.nc.u16 	%rs46, [%rd36];
	ld.global.nc.u32 	%r33, [%rd7+-12];
	mad.lo.s32 	%r34, %r33, %r19, %r1;
	mul.wide.s32 	%rd37, %r34, 2;
	add.s64 	%rd38, %rd1, %rd37;
	ld.global.nc.u16 	%rs47, [%rd38];
	// begin inline asm
	{fma.rn.f16 %rs104,%rs46,%rs47,%rs104;
}
	// end inline asm
$L__BB4_8:
	@%p4 bra 	$L__BB4_10;
	ld.global.nc.u32 	%r35, [%rd6+-8];
	mul.wide.s32 	%rd39, %r35, 2;
	add.s64 	%rd40, %rd3, %rd39;
	ld.global.nc.u16 	%rs50, [%rd40];
	ld.global.nc.u32 	%r36, [%rd7+-8];
	mad.lo.s32 	%r37, %r36, %r19, %r1;
	mul.wide.s32 	%rd41, %r37, 2;
	add.s64 	%rd42, %rd1, %rd41;
	ld.global.nc.u16 	%rs51, [%rd42];
	// begin inline asm
	{fma.rn.f16 %rs104,%rs50,%rs51,%rs104;
}
	// end inline asm
$L__BB4_10:
	@%p4 bra 	$L__BB4_12;
	ld.global.nc.u32 	%r38, [%rd6+-4];
	mul.wide.s32 	%rd43, %r38, 2;
	add.s64 	%rd44, %rd3, %rd43;
	ld.global.nc.u16 	%rs54, [%rd44];
	ld.global.nc.u32 	%r39, [%rd7+-4];
	mad.lo.s32 	%r40, %r39, %r19, %r1;
	mul.wide.s32 	%rd45, %r40, 2;
	add.s64 	%rd46, %rd1, %rd45;
	ld.global.nc.u16 	%rs55, [%rd46];
	// begin inline asm
	{fma.rn.f16 %rs104,%rs54,%rs55,%rs104;
}
	// end inline asm
$L__BB4_12:
	@%p4 bra 	$L__BB4_14;
	ld.global.nc.u32 	%r41, [%rd6];
	mul.wide.s32 	%rd47, %r41, 2;
	add.s64 	%rd48, %rd3, %rd47;
	ld.global.nc.u16 	%rs58, [%rd48];
	ld.global.nc.u32 	%r42, [%rd7];
	mad.lo.s32 	%r43, %r42, %r19, %r1;
	mul.wide.s32 	%rd49, %r43, 2;
	add.s64 	%rd50, %rd1, %rd49;
	ld.global.nc.u16 	%rs59, [%rd50];
	// begin inline asm
	{fma.rn.f16 %rs104,%rs58,%rs59,%rs104;
}
	// end inline asm
$L__BB4_14:
	@%p4 bra 	$L__BB4_16;
	ld.global.nc.u32 	%r44, [%rd6+4];
	mul.wide.s32 	%rd51, %r44, 2;
	add.s64 	%rd52, %rd3, %rd51;
	ld.global.nc.u16 	%rs62, [%rd52];
	ld.global.nc.u32 	%r45, [%rd7+4];
	mad.lo.s32 	%r46, %r45, %r19, %r1;
	mul.wide.s32 	%rd53, %r46, 2;
	add.s64 	%rd54, %rd1, %rd53;
	ld.global.nc.u16 	%rs63, [%rd54];
	// begin inline asm
	{fma.rn.f16 %rs104,%rs62,%rs63,%rs104;
}
	// end inline asm
$L__BB4_16:
	@%p4 bra 	$L__BB4_18;
	ld.global.nc.u32 	%r47, [%rd6+8];
	mul.wide.s32 	%rd55, %r47, 2;
	add.s64 	%rd56, %rd3, %rd55;
	ld.global.nc.u16 	%rs66, [%rd56];
	ld.global.nc.u32 	%r48, [%rd7+8];
	mad.lo.s32 	%r49, %r48, %r19, %r1;
	mul.wide.s32 	%rd57, %r49, 2;
	add.s64 	%rd58, %rd1, %rd57;
	ld.global.nc.u16 	%rs67, [%rd58];
	// begin inline asm
	{fma.rn.f16 %rs104,%rs66,%rs67,%rs104;
}
	// end inline asm
$L__BB4_18:
	ld.global.nc.u32 	%r50, [%rd6+12];
	cvt.s64.s32 	%rd8, %r50;
	@%p4 bra 	$L__BB4_20;
	shl.b64 	%rd59, %rd8, 1;
	add.s64 	%rd60, %rd3, %rd59;
	ld.global.nc.u16 	%rs70, [%rd60];
	ld.global.nc.u32 	%r51, [%rd7+12];
	mad.lo.s32 	%r52, %r51, %r19, %r1;
	mul.wide.s32 	%rd61, %r52, 2;
	add.s64 	%rd62, %rd1, %rd61;
	ld.global.nc.u16 	%rs71, [%rd62];
	// begin inline asm
	{fma.rn.f16 %rs104,%rs70,%rs71,%rs104;
}
	// end inline asm
$L__BB4_20:
	add.s32 	%r80, %r80, 8;
	add.s32 	%r79, %r79, 8;
	setp.ne.s32 	%p12, %r80, 0;
	@%p12 bra 	$L__BB4_4;
$L__BB4_21:
	setp.eq.s32 	%p13, %r5, 0;
	@%p13 bra 	$L__BB4_42;
	and.b32  	%r13, %r4, 3;
	setp.lt.u32 	%p14, %r5, 4;
	@%p14 bra 	$L__BB4_32;
	setp.ge.s32 	%p15, %r1, %r19;
	add.s32 	%r53, %r82, %r3;
	mul.wide.s32 	%rd63, %r53, 4;
	add.s64 	%rd9, %rd4, %rd63;
	add.s64 	%rd10, %rd2, %rd63;
	@%p15 bra 	$L__BB4_25;
	ld.global.nc.u32 	%r54, [%rd9];
	mul.wide.s32 	%rd64, %r54, 2;
	add.s64 	%rd65, %rd3, %rd64;
	ld.global.nc.u16 	%rs75, [%rd65];
	ld.global.nc.u32 	%r55, [%rd10];
	mad.lo.s32 	%r56, %r55, %r19, %r1;
	mul.wide.s32 	%rd66, %r56, 2;
	add.s64 	%rd67, %rd1, %rd66;
	ld.global.nc.u16 	%rs76, [%rd67];
	// begin inline asm
	{fma.rn.f16 %rs104,%rs75,%rs76,%rs104;
}
	// end inline asm
$L__BB4_25:
	setp.ge.s32 	%p16, %r1, %r19;
	@%p16 bra 	$L__BB4_27;
	ld.global.nc.u32 	%r57, [%rd9+4];
	mul.wide.s32 	%rd68, %r57, 2;
	add.s64 	%rd69, %rd3, %rd68;
	ld.global.nc.u16 	%rs79, [%rd69];
	ld.global.nc.u32 	%r58, [%rd10+4];
	mad.lo.s32 	%r59, %r58, %r19, %r1;
	mul.wide.s32 	%rd70, %r59, 2;
	add.s64 	%rd71, %rd1, %rd70;
	ld.global.nc.u16 	%rs80, [%rd71];
	// begin inline asm
	{fma.rn.f16 %rs104,%rs79,%rs80,%rs104;
}
	// end inline asm
$L__BB4_27:
	setp.ge.s32 	%p17, %r1, %r19;
	@%p17 bra 	$L__BB4_29;
	ld.global.nc.u32 	%r60, [%rd9+8];
	mul.wide.s32 	%rd72, %r60, 2;
	add.s64 	%rd73, %rd3, %rd72;
	ld.global.nc.u16 	%rs83, [%rd73];
	ld.global.nc.u32 	%r61, [%rd10+8];
	mad.lo.s32 	%r62, %r61, %r19, %r1;
	mul.wide.s32 	%rd74, %r62, 2;
	add.s64 	%rd75, %rd1, %rd74;
	ld.global.nc.u16 	%rs84, [%rd75];
	// begin inline asm
	{fma.rn.f16 %rs104,%rs83,%rs84,%rs104;
}
	// end inline asm
$L__BB4_29:
	setp.ge.s32 	%p18, %r1, %r19;
	ld.global.nc.u32 	%r63, [%rd9+12];
	cvt.s64.s32 	%rd11, %r63;
	@%p18 bra 	$L__BB4_31;
	shl.b64 	%rd76, %rd11, 1;
	add.s64 	%rd77, %rd3, %rd76;
	ld.global.nc.u16 	%rs87, [%rd77];
	ld.global.nc.u32 	%r64, [%rd10+12];
	mad.lo.s32 	%r65, %r64, %r19, %r1;
	mul.wide.s32 	%rd78, %r65, 2;
	add.s64 	%rd79, %rd1, %rd78;
	ld.global.nc.u16 	%rs88, [%rd79];
	// begin inline asm
	{fma.rn.f16 %rs104,%rs87,%rs88,%rs104;
}
	// end inline asm
$L__BB4_31:
	add.s32 	%r82, %r82, 4;
$L__BB4_32:
	setp.eq.s32 	%p19, %r13, 0;
	@%p19 bra 	$L__BB4_42;
	setp.eq.s32 	%p20, %r13, 1;
	@%p20 bra 	$L__BB4_39;
	setp.ge.s32 	%p21, %r1, %r19;
	add.s32 	%r66, %r82, %r3;
	mul.wide.s32 	%rd80, %r66, 4;
	add.s64 	%rd12, %rd4, %rd80;
	add.s64 	%rd13, %rd2, %rd80;
	@%p21 bra 	$L__BB4_36;
	ld.global.nc.u32 	%r67, [%rd12];
	mul.wide.s32 	%rd81, %r67, 2;
	add.s64 	%rd82, %rd3, %rd81;
	ld.global.nc.u16 	%rs92, [%rd82];
	ld.global.nc.u32 	%r68, [%rd13];
	mad.lo.s32 	%r69, %r68, %r19, %r1;
	mul.wide.s32 	%rd83, %r69, 2;
	add.s64 	%rd84, %rd1, %rd83;
	ld.global.nc.u16 	%rs93, [%rd84];
	// begin inline asm
	{fma.rn.f16 %rs104,%rs92,%rs93,%rs104;
}
	// end inline asm
$L__BB4_36:
	setp.ge.s32 	%p22, %r1, %r19;
	ld.global.nc.u32 	%r70, [%rd12+4];
	cvt.s64.s32 	%rd14, %r70;
	@%p22 bra 	$L__BB4_38;
	shl.b64 	%rd85, %rd14, 1;
	add.s64 	%rd86, %rd3, %rd85;
	ld.global.nc.u16 	%rs96, [%rd86];
	ld.global.nc.u32 	%r71, [%rd13+4];
	mad.lo.s32 	%r72, %r71, %r19, %r1;
	mul.wide.s32 	%rd87, %r72, 2;
	add.s64 	%rd88, %rd1, %rd87;
	ld.global.nc.u16 	%rs97, [%rd88];
	// begin inline asm
	{fma.rn.f16 %rs104,%rs96,%rs97,%rs104;
}
	// end inline asm
$L__BB4_38:
	add.s32 	%r82, %r82, 2;
$L__BB4_39:
	and.b32  	%r73, %r4, 1;
	setp.eq.b32 	%p23, %r73, 1;
	not.pred 	%p24, %p23;
	@%p24 bra 	$L__BB4_42;
	setp.ge.s32 	%p25, %r1, %r19;
	add.s32 	%r18, %r82, %r3;
	mul.wide.s32 	%rd89, %r18, 4;
	add.s64 	%rd90, %rd4, %rd89;
	ld.global.nc.u32 	%r74, [%rd90];
	mul.wide.s32 	%rd91, %r74, 2;
	add.s64 	%rd15, %rd3, %rd91;
	@%p25 bra 	$L__BB4_42;
	ld.global.nc.u16 	%rs100, [%rd15];
	add.s64 	%rd93, %rd2, %rd89;
	ld.global.nc.u32 	%r75, [%rd93];
	mad.lo.s32 	%r76, %r75, %r19, %r1;
	mul.wide.s32 	%rd94, %r76, 2;
	add.s64 	%rd95, %rd1, %rd94;
	ld.global.nc.u16 	%rs101, [%rd95];
	// begin inline asm
	{fma.rn.f16 %rs104,%rs100,%rs101,%rs104;
}
	// end inline asm
$L__BB4_42:
	setp.ge.s32 	%p26, %r1, %r19;
	@%p26 bra 	$L__BB4_44;
	cvta.to.global.u64 	%rd96, %rd16;
	mul.wide.s32 	%rd97, %r3, 4;
	add.s64 	%rd98, %rd96, %rd97;
	ld.global.nc.u32 	%r77, [%rd98];
	mad.lo.s32 	%r78, %r77, %r19, %r1;
	cvta.to.global.u64 	%rd99, %rd19;
	mul.wide.s32 	%rd100, %r78, 2;
	add.s64 	%rd101, %rd99, %rd100;
	st.global.u16 	[%rd101], %rs104;
$L__BB4_44:
	ret;

}


// ===== COMPILED SASS (sm_100) =====

	.target	sm_100

	.elftype	@"ET_EXEC"


//--------------------- .note.nv.tkinfo           --------------------------
	.section	.note.nv.tkinfo,"",@"SHT_NOTE"
	.sectionflags	@"SHF_NOTE_NV_TKINFO"
	.tkinfo
        /*0018*/ 	.word	0x00000002
        /*0030*/ 	.string	""
        /*0030*/ 	.string	"ptxas"
        /*0030*/ 	.string	"Cuda compilation tools, release 13.0, V13.0.88"
        /*0030*/ 	.string	"Build cuda_13.0.r13.0/compiler.36424714_0"
        /*0030*/ 	.string	"-arch sm_100 -m 64 "



//--------------------- .note.nv.cuinfo           --------------------------
	.section	.note.nv.cuinfo,"",@"SHT_NOTE"
	.sectionflags	@"SHF_NOTE_NV_CUINFO"
        /*0018*/ 	.short	0x0002
        /*001a*/ 	.short	0x0064
        /*001c*/ 	.short	0x0082
	.zero		2


//--------------------- .nv.info                  --------------------------
	.section	.nv.info,"",@"SHT_CUDA_INFO"
	.align	4


	//----- nvinfo : EIATTR_REGCOUNT
	.align		4
        /*0000*/ 	.byte	0x04, 0x2f
        /*0002*/ 	.short	(.L_1 - .L_0)
	.align		4
.L_0:
        /*0004*/ 	.word	index@(_Z24bev_pool_baseline_kerneliiPKfS0_PKiS2_S2_S2_S2_Pf)
        /*0008*/ 	.word	0x00000020


	//----- nvinfo : EIATTR_FRAME_SIZE
	.align		4
.L_1:
        /*000c*/ 	.byte	0x04, 0x11
        /*000e*/ 	.short	(.L_3 - .L_2)
	.align		4
.L_2:
        /*0010*/ 	.word	index@(_Z24bev_pool_baseline_kerneliiPKfS0_PKiS2_S2_S2_S2_Pf)
        /*0014*/ 	.word	0x00000000


	//----- nvinfo : EIATTR_REGCOUNT
	.align		4
.L_3:
        /*0018*/ 	.byte	0x04, 0x2f
        /*001a*/ 	.short	(.L_5 - .L_4)
	.align		4
.L_4:
        /*001c*/ 	.word	index@(_Z15bev_pool_kernelIffLi1ELi1ELb0EEviiPKT_S2_PKiS4_S4_S4_S4_PS0_)
        /*0020*/ 	.word	0x00000020


	//----- nvinfo : EIATTR_FRAME_SIZE
	.align		4
.L_5:
        /*0024*/ 	.byte	0x04, 0x11
        /*0026*/ 	.short	(.L_7 - .L_6)
	.align		4
.L_6:
        /*0028*/ 	.word	index@(_Z15bev_pool_kernelIffLi1ELi1ELb0EEviiPKT_S2_PKiS4_S4_S4_S4_PS0_)
        /*002c*/ 	.word	0x00000000


	//----- nvinfo : EIATTR_REGCOUNT
	.align		4
.L_7:
        /*0030*/ 	.byte	0x04, 0x2f
        /*0032*/ 	.short	(.L_9 - .L_8)
	.align		4
.L_8:
        /*0034*/ 	.word	index@(_Z15bev_pool_kernelIffLi1ELi1ELb1EEviiPKT_S2_PKiS4_S4_S4_S4_PS0_)
        /*0038*/ 	.word	0x00000020


	//----- nvinfo : EIATTR_FRAME_SIZE
	.align		4
.L_9:
        /*003c*/ 	.byte	0x04, 0x11
        /*003e*/ 	.short	(.L_11 - .L_10)
	.align		4
.L_10:
        /*0040*/ 	.word	index@(_Z15bev_pool_kernelIffLi1ELi1ELb1EEviiPKT_S2_PKiS4_S4_S4_S4_PS0_)
        /*0044*/ 	.word	0x00000000


	//----- nvinfo : EIATTR_REGCOUNT
	.align		4
.L_11:
        /*0048*/ 	.byte	0x04, 0x2f
        /*004a*/ 	.short	(.L_13 - .L_12)
	.align		4
.L_12:
        /*004c*/ 	.word	index@(_Z15bev_pool_kernelI6__halffLi1ELi1ELb0EEviiPKT_S3_PKiS5_S5_S5_S5_PS1_)
        /*0050*/ 	.word	0x00000020


	//----- nvinfo : EIATTR_FRAME_SIZE
	.align		4
.L_13:
        /*0054*/ 	.byte	0x04, 0x11
        /*0056*/ 	.short	(.L_15 - .L_14)
	.align		4
.L_14:
        /*0058*/ 	.word	index@(_Z15bev_pool_kernelI6__halffLi1ELi1ELb0EEviiPKT_S3_PKiS5_S5_S5_S5_PS1_)
        /*005c*/ 	.word	0x00000000


	//----- nvinfo : EIATTR_REGCOUNT
	.align		4
.L_15:
        /*0060*/ 	.byte	0x04, 0x2f
        /*0062*/ 	.short	(.L_17 - .L_16)
	.align		4
.L_16:
        /*0064*/ 	.word	index@(_Z15bev_pool_kernelI6__halfS0_Li1ELi1ELb0EEviiPKT_S3_PKiS5_S5_S5_S5_PS1_)
        /*0068*/ 	.word	0x00000020


	//----- nvinfo : EIATTR_FRAME_SIZE
	.align		4
.L_17:
        /*006c*/ 	.byte	0x04, 0x11
        /*006e*/ 	.short	(.L_19 - .L_18)
	.align		4
.L_18:
        /*0070*/ 	.word	index@(_Z15bev_pool_kernelI6__halfS0_Li1ELi1ELb0EEviiPKT_S3_PKiS5_S5_S5_S5_PS1_)
        /*0074*/ 	.word	0x00000000


	//----- nvinfo : EIATTR_MIN_STACK_SIZE
	.align		4
.L_19:
        /*0078*/ 	.byte	0x04, 0x12
        /*007a*/ 	.short	(.L_21 - .L_20)
	.align		4
.L_20:
        /*007c*/ 	.word	index@(_Z15bev_pool_kernelI6__halfS0_Li1ELi1ELb0EEviiPKT_S3_PKiS5_S5_S5_S5_PS1_)
        /*0080*/ 	.word	0x00000000


	//----- nvinfo : EIATTR_MIN_STACK_SIZE
	.align		4
.L_21:
        /*0084*/ 	.byte	0x04, 0x12
        /*0086*/ 	.short	(.L_23 - .L_22)
	.align		4
.L_22:
        /*0088*/ 	.word	index@(_Z15bev_pool_kernelI6__halffLi1ELi1ELb0EEviiPKT_S3_PKiS5_S5_S5_S5_PS1_)
        /*008c*/ 	.word	0x00000000


	//----- nvinfo : EIATTR_MIN_STACK_SIZE
	.align		4
.L_23:
        /*0090*/ 	.byte	0x04, 0x12
        /*0092*/ 	.short	(.L_25 - .L_24)
	.align		4
.L_24:
        /*0094*/ 	.word	index@(_Z15bev_pool_kernelIffLi1ELi1ELb1EEviiPKT_S2_PKiS4_S4_S4_S4_PS0_)
        /*0098*/ 	.word	0x00000000


	//----- nvinfo : EIATTR_MIN_STACK_SIZE
	.align		4
.L_25:
        /*009c*/ 	.byte	0x04, 0x12
        /*009e*/ 	.short	(.L_27 - .L_26)
	.align		4
.L_26:
        /*00a0*/ 	.word	index@(_Z15bev_pool_kernelIffLi1ELi1ELb0EEviiPKT_S2_PKiS4_S4_S4_S4_PS0_)
        /*00a4*/ 	.word	0x00000000


	//----- nvinfo : EIATTR_MIN_STACK_SIZE
	.align		4
.L_27:
        /*00a8*/ 	.byte	0x04, 0x12
        /*00aa*/ 	.short	(.L_29 - .L_28)
	.align		4
.L_28:
        /*00ac*/ 	.word	index@(_Z24bev_pool_baseline_kerneliiPKfS0_PKiS2_S2_S2_S2_Pf)
        /*00b0*/ 	.word	0x00000000
.L_29:


//--------------------- .nv.compat                --------------------------
	.section	.nv.compat,"",@"SHT_CUDA_COMPAT_INFO"
	.align	4
        /*0000*/ 	.byte	0x02, 0x09, 0x00, 0x00, 0x02, 0x02, 0x01, 0x00, 0x02, 0x05, 0x05, 0x00, 0x03, 0x07, 0x01, 0x01
        /*0010*/ 	.byte	0x02, 0x03, 0x00, 0x00, 0x02, 0x06, 0x01, 0x00, 0x04, 0x0b, 0x08, 0x00, 0x09, 0x00, 0x00, 0x00
        /*0020*/ 	.byte	0x00, 0x00, 0x00, 0x00


//--------------------- .nv.info._Z15bev_pool_kernelI6__halfS0_Li1ELi1ELb0EEviiPKT_S3_PKiS5_S5_S5_S5_PS1_ --------------------------
	.section	.nv.info._Z15bev_pool_kernelI6__halfS0_Li1ELi1ELb0EEviiPKT_S3_PKiS5_S5_S5_S5_PS1_,"",@"SHT_CUDA_INFO"
	.sectionflags	@""
	.align	4


	//----- nvinfo : EIATTR_CUDA_API_VERSION
	.align		4
        /*0000*/ 	.byte	0x04, 0x37
        /*0002*/ 	.short	(.L_31 - .L_30)
.L_30:
        /*0004*/ 	.word	0x00000082


	//----- nvinfo : EIATTR_KPARAM_INFO
	.align		4
.L_31:
        /*0008*/ 	.byte	0x04, 0x17
        /*000a*/ 	.short	(.L_33 - .L_32)
.L_32:
        /*000c*/ 	.word	0x00000000
        /*0010*/ 	.short	0x0009
        /*0012*/ 	.short	0x0040
        /*0014*/ 	.byte	0x00, 0xf5, 0x21, 0x00


	//----- nvinfo : EIATTR_KPARAM_INFO
	.align		4
.L_33:
        /*0018*/ 	.byte	0x04, 0x17
        /*001a*/ 	.short	(.L_35 - .L_34)
.L_34:
        /*001c*/ 	.word	0x00000000
        /*0020*/ 	.short	0x0008
        /*0022*/ 	.short	0x0038
        /*0024*/ 	.byte	0x00, 0xf5, 0x21, 0x00


	//----- nvinfo : EIATTR_KPARAM_INFO
	.align		4
.L_35:
        /*0028*/ 	.byte	0x04, 0x17
        /*002a*/ 	.short	(.L_37 - .L_36)
.L_36:
        /*002c*/ 	.word	0x00000000
        /*0030*/ 	.short	0x0007
        /*0032*/ 	.short	0x0030
        /*0034*/ 	.byte	0x00, 0xf5, 0x21, 0x00


	//----- nvinfo : EIATTR_KPARAM_INFO
	.align		4
.L_37:
        /*0038*/ 	.byte	0x04, 0x17
        /*003a*/ 	.short	(.L_39 - .L_38)
.L_38:
        /*003c*/ 	.word	0x00000000
        /*0040*/ 	.short	0x0006
        /*0042*/ 	.short	0x0028
        /*0044*/ 	.byte	0x00, 0xf5, 0x21, 0x00


	//----- nvinfo : EIATTR_KPARAM_INFO
	.align		4
.L_39:
        /*0048*/ 	.byte	0x04, 0x17
        /*004a*/ 	.short	(.L_41 - .L_40)
.L_40:
        /*004c*/ 	.word	0x00000000
        /*0050*/ 	.short	0x0005
        /*0052*/ 	.short	0x0020
        /*0054*/ 	.byte	0x00, 0xf5, 0x21, 0x00


	//----- nvinfo : EIATTR_KPARAM_INFO
	.align		4
.L_41:
        /*0058*/ 	.byte	0x04, 0x17
        /*005a*/ 	.short	(.L_43 - .L_42)
.L_42:
        /*005c*/ 	.word	0x00000000
        /*0060*/ 	.short	0x0004
        /*0062*/ 	.short	0x0018
        /*0064*/ 	.byte	0x00, 0xf5, 0x21, 0x00


	//----- nvinfo : EIATTR_KPARAM_INFO
	.align		4
.L_43:
        /*0068*/ 	.byte	0x04, 0x17
        /*006a*/ 	.short	(.L_45 - .L_44)
.L_44:
        /*006c*/ 	.word	0x00000000
        /*0070*/ 	.short	0x0003
        /*0072*/ 	.short	0x0010
        /*0074*/ 	.byte	0x00, 0xf5, 0x21, 0x00


	//----- nvinfo : EIATTR_KPARAM_INFO
	.align		4
.L_45:
        /*0078*/ 	.byte	0x04, 0x17
        /*007a*/ 	.short	(.L_47 - .L_46)
.L_46:
        /*007c*/ 	.word	0x00000000
        /*0080*/ 	.short	0x0002
        /*0082*/ 	.short	0x0008
        /*0084*/ 	.byte	0x00, 0xf5, 0x21, 0x00


	//----- nvinfo : EIATTR_KPARAM_INFO
	.align		4
.L_47:
        /*0088*/ 	.byte	0x04, 0x17
        /*008a*/ 	.short	(.L_49 - .L_48)
.L_48:
        /*008c*/ 	.word	0x00000000
        /*0090*/ 	.short	0x0001
        /*0092*/ 	.short	0x0004
        /*0094*/ 	.byte	0x00, 0xf0, 0x11, 0x00


	//----- nvinfo : EIATTR_KPARAM_INFO
	.align		4
.L_49:
        /*0098*/ 	.byte	0x04, 0x17
        /*009a*/ 	.short	(.L_51 - .L_50)
.L_50:
        /*009c*/ 	.word	0x00000000
        /*00a0*/ 	.short	0x0000
        /*00a2*/ 	.short	0x0000
        /*00a4*/ 	.byte	0x00, 0xf0, 0x11, 0x00


	//----- nvinfo : EIATTR_SPARSE_MMA_MASK
	.align		4
.L_51:
        /*00a8*/ 	.byte	0x03, 0x50
        /*00aa*/ 	.short	0x0000


	//----- nvinfo : EIATTR_MAXREG_COUNT
	.align		4
        /*00ac*/ 	.byte	0x03, 0x1b
        /*00ae*/ 	.short	0x00ff


	//----- nvinfo : EIATTR_MERCURY_ISA_VERSION
	.align		4
        /*00b0*/ 	.byte	0x03, 0x5f
        /*00b2*/ 	.short	0x0101


	//----- nvinfo : EIATTR_VRC_CTA_INIT_COUNT
	.align		4
        /*00b4*/ 	.byte	0x02, 0x4a
	.zero		1
	.zero		1


	//----- nvinfo : EIATTR_EXIT_INSTR_OFFSETS
	.align		4
        /*00b8*/ 	.byte	0x04, 0x1c
        /*00ba*/ 	.short	(.L_53 - .L_52)


	//   ....[0]....
.L_52:
        /*00bc*/ 	.word	0x000000b0


	//   ....[1]....
        /*00c0*/ 	.word	0x00001020


	//   ....[2]....
        /*00c4*/ 	.word	0x000010a0


	//----- nvinfo : EIATTR_CRS_STACK_SIZE
	.align		4
.L_53:
        /*00c8*/ 	.byte	0x04, 0x1e
        /*00ca*/ 	.short	(.L_55 - .L_54)
.L_54:
        /*00cc*/ 	.word	0x00000000


	//----- nvinfo : EIATTR_CBANK_PARAM_SIZE
	.align		4
.L_55:
        /*00d0*/ 	.byte	0x03, 0x19
        /*00d2*/ 	.short	0x0048


	//----- nvinfo : EIATTR_PARAM_CBANK
	.align		4
        /*00d4*/ 	.byte	0x04, 0x0a
        /*00d6*/ 	.short	(.L_57 - .L_56)
	.align		4
.L_56:
        /*00d8*/ 	.word	index@(.nv.constant0._Z15bev_pool_kernelI6__halfS0_Li1ELi1ELb0EEviiPKT_S3_PKiS5_S5_S5_S5_PS1_)
        /*00dc*/ 	.short	0x0380
        /*00de*/ 	.short	0x0048


	//----- nvinfo : EIATTR_SW_WAR
	.align		4
.L_57:
        /*00e0*/ 	.byte	0x04, 0x36
        /*00e2*/ 	.short	(.L_59 - .L_58)
.L_58:
        /*00e4*/ 	.word	0x00000008
.L_59:


//--------------------- .nv.info._Z15bev_pool_kernelI6__halffLi1ELi1ELb0EEviiPKT_S3_PKiS5_S5_S5_S5_PS1_ --------------------------
	.section	.nv.info._Z15bev_pool_kernelI6__halffLi1ELi1ELb0EEviiPKT_S3_PKiS5_S5_S5_S5_PS1_,"",@"SHT_CUDA_INFO"
	.sectionflags	@""
	.align	4


	//----- nvinfo : EIATTR_CUDA_API_VERSION
	.align		4
        /*0000*/ 	.byte	0x04, 0x37
        /*0002*/ 	.short	(.L_61 - .L_60)
.L_60:
        /*0004*/ 	.word	0x00000082


	//----- nvinfo : EIATTR_KPARAM_INFO
	.align		4
.L_61:
        /*0008*/ 	.byte	0x04, 0x17
        /*000a*/ 	.short	(.L_63 - .L_62)
.L_62:
        /*000c*/ 	.word	0x00000000
        /*0010*/ 	.short	0x0009
        /*0012*/ 	.short	0x0040
        /*0014*/ 	.byte	0x00, 0xf5, 0x21, 0x00


	//----- nvinfo : EIATTR_KPARAM_INFO
	.align		4
.L_63:
        /*0018*/ 	.byte	0x04, 0x17
        /*001a*/ 	.short	(.L_65 - .L_64)
.L_64:
        /*001c*/ 	.word	0x00000000
        /*0020*/ 	.short	0x0008
        /*0022*/ 	.short	0x0038
        /*0024*/ 	.byte	0x00, 0xf5, 0x21, 0x00


	//----- nvinfo : EIATTR_KPARAM_INFO
	.align		4
.L_65:
        /*0028*/ 	.byte	0x04, 0x17
        /*002a*/ 	.short	(.L_67 - .L_66)
.L_66:
        /*002c*/ 	.word	0x00000000
        /*0030*/ 	.short	0x0007
        /*0032*/ 	.short	0x0030
        /*0034*/ 	.byte	0x00, 0xf5, 0x21, 0x00


	//----- nvinfo : EIATTR_KPARAM_INFO
	.align		4
.L_67:
        /*0038*/ 	.byte	0x04, 0x17
        /*003a*/ 	.short	(.L_69 - .L_68)
.L_68:
        /*003c*/ 	.word	0x00000000
        /*0040*/ 	.short	0x0006
        /*0042*/ 	.short	0x0028
        /*0044*/ 	.byte	0x00, 0xf5, 0x21, 0x00


	//----- nvinfo : EIATTR_KPARAM_INFO
	.align		4
.L_69:
        /*0048*/ 	.byte	0x04, 0x17
        /*004a*/ 	.short	(.L_71 - .L_70)
.L_70:
        /*004c*/ 	.word	0x00000000
        /*0050*/ 	.short	0x0005
        /*0052*/ 	.short	0x0020
        /*0054*/ 	.byte	0x00, 0xf5, 0x21, 0x00


	//----- nvinfo : EIATTR_KPARAM_INFO
	.align		4
.L_71:
        /*0058*/ 	.byte	0x04, 0x17
        /*005a*/ 	.short	(.L_73 - .L_72)
.L_72:
        /*005c*/ 	.word	0x00000000
        /*0060*/ 	.short	0x0004
        /*0062*/ 	.short	0x0018
        /*0064*/ 	.byte	0x00, 0xf5, 0x21, 0x00


	//----- nvinfo : EIATTR_KPARAM_INFO
	.align		4
.L_73:
        /*0068*/ 	.byte	0x04, 0x17
        /*006a*/ 	.short	(.L_75 - .L_74)
.L_74:
        /*006c*/ 	.word	0x00000000
        /*0070*/ 	.short	0x0003
        /*0072*/ 	.short	0x0010
        /*0074*/ 	.byte	0x00, 0xf5, 0x21, 0x00


	//----- nvinfo : EIATTR_KPARAM_INFO
	.align		4
.L_75:
        /*0078*/ 	.byte	0x04, 0x17
        /*007a*/ 	.short	(.L_77 - .L_76)
.L_76:
        /*007c*/ 	.word	0x00000000
        /*0080*/ 	.short	0x0002
        /*0082*/ 	.short	0x0008
        /*0084*/ 	.byte	0x00, 0xf5, 0x21, 0x00


	//----- nvinfo : EIATTR_KPARAM_INFO
	.align		4
.L_77:
        /*0088*/ 	.byte	0x04, 0x17
        /*008a*/ 	.short	(.L_79 - .L_78)
.L_78:
        /*008c*/ 	.word	0x00000000
        /*0090*/ 	.short	0x0001
        /*0092*/ 	.short	0x0004
        /*0094*/ 	.byte	0x00, 0xf0, 0x11, 0x00


	//----- nvinfo : EIATTR_KPARAM_INFO
	.align		4
.L_79:
        /*0098*/ 	.byte	0x04, 0x17
        /*009a*/ 	.short	(.L_81 - .L_80)
.L_80:
        /*009c*/ 	.word	0x00000000
        /*00a0*/ 	.short	0x0000
        /*00a2*/ 	.short	0x0000
        /*00a4*/ 	.byte	0x00, 0xf0, 0x11, 0x00


	//----- nvinfo : EIATTR_SPARSE_MMA_MASK
	.align		4
.L_81:
        /*00a8*/ 	.byte	0x03, 0x50
        /*00aa*/ 	.short	0x0000


	//----- nvinfo : EIATTR_MAXREG_COUNT
	.align		4
        /*00ac*/ 	.byte	0x03, 0x1b
        /*00ae*/ 	.short	0x00ff


	//----- nvinfo : EIATTR_MERCURY_ISA_VERSION
	.align		4
        /*00b0*/ 	.byte	0x03, 0x5f
        /*00b2*/ 	.short	0x0101


	//----- nvinfo : EIATTR_VRC_CTA_INIT_COUNT
	.align		4
        /*00b4*/ 	.byte	0x02, 0x4a
	.zero		1
	.zero		1


	//----- nvinfo : EIATTR_EXIT_INSTR_OFFSETS
	.align		4
        /*00b8*/ 	.byte	0x04, 0x1c
        /*00ba*/ 	.short	(.L_83 - .L_82)


	//   ....[0]....
.L_82:
        /*00bc*/ 	.word	0x000000b0


	//   ....[1]....
        /*00c0*/ 	.word	0x00001220


	//   ....[2]....
        /*00c4*/ 	.word	0x000012b0


	//----- nvinfo : EIATTR_CRS_STACK_SIZE
	.align		4
.L_83:
        /*00c8*/ 	.byte	0x04, 0x1e
        /*00ca*/ 	.short	(.L_85 - .L_84)
.L_84:
        /*00cc*/ 	.word	0x00000000


	//----- nvinfo : EIATTR_CBANK_PARAM_SIZE
	.align		4
.L_85:
        /*00d0*/ 	.byte	0x03, 0x19
        /*00d2*/ 	.short	0x0048


	//----- nvinfo : EIATTR_PARAM_CBANK
	.align		4
        /*00d4*/ 	.byte	0x04, 0x0a
        /*00d6*/ 	.short	(.L_87 - .L_86)
	.align		4
.L_86:
        /*00d8*/ 	.word	index@(.nv.constant0._Z15bev_pool_kernelI6__halffLi1ELi1ELb0EEviiPKT_S3_PKiS5_S5_S5_S5_PS1_)
        /*00dc*/ 	.short	0x0380
        /*00de*/ 	.short	0x0048


	//----- nvinfo : EIATTR_SW_WAR
	.align		4
.L_87:
        /*00e0*/ 	.byte	0x04, 0x36
        /*00e2*/ 	.short	(.L_89 - .L_88)
.L_88:
        /*00e4*/ 	.word	0x00000008
.L_89:


//--------------------- .nv.info._Z15bev_pool_kernelIffLi1ELi1ELb1EEviiPKT_S2_PKiS4_S4_S4_S4_PS0_ --------------------------
	.section	.nv.info._Z15bev_pool_kernelIffLi1ELi1ELb1EEviiPKT_S2_PKiS4_S4_S4_S4_PS0_,"",@"SHT_CUDA_INFO"
	.sectionflags	@""
	.align	4


	//----- nvinfo : EIATTR_CUDA_API_VERSION
	.align		4
        /*0000*/ 	.byte	0x04, 0x37
        /*0002*/ 	.short	(.L_91 - .L_90)
.L_90:
        /*0004*/ 	.word	0x00000082


	//----- nvinfo : EIATTR_KPARAM_INFO
	.align		4
.L_91:
        /*0008*/ 	.byte	0x04, 0x17
        /*000a*/ 	.short	(.L_93 - .L_92)
.L_92:
        /*000c*/ 	.word	0x00000000
        /*0010*/ 	.short	0x0009
        /*0012*/ 	.short	0x0040
        /*0014*/ 	.byte	0x00, 0xf5, 0x21, 0x00


	//----- nvinfo : EIATTR_KPARAM_INFO
	.align		4
.L_93:
        /*0018*/ 	.byte	0x04, 0x17
        /*001a*/ 	.short	(.L_95 - .L_94)
.L_94:
        /*001c*/ 	.word	0x00000000
        /*0020*/ 	.short	0x0008
        /*0022*/ 	.short	0x0038
        /*0024*/ 	.byte	0x00, 0xf5, 0x21, 0x00


	//----- nvinfo : EIATTR_KPARAM_INFO
	.align		4
.L_95:
        /*0028*/ 	.byte	0x04, 0x17
        /*002a*/ 	.short	(.L_97 - .L_96)
.L_96:
        /*002c*/ 	.word	0x00000000
        /*0030*/ 	.short	0x0007
        /*0032*/ 	.short	0x0030
        /*0034*/ 	.byte	0x00, 0xf5, 0x21, 0x00


	//----- nvinfo : EIATTR_KPARAM_INFO
	.align		4
.L_97:
        /*0038*/ 	.byte	0x04, 0x17
        /*003a*/ 	.short	(.L_99 - .L_98)
.L_98:
        /*003c*/ 	.word	0x00000000
        /*0040*/ 	.short	0x0006
        /*0042*/ 	.short	0x0028
        /*0044*/ 	.byte	0x00, 0xf5, 0x21, 0x00


	//----- nvinfo : EIATTR_KPARAM_INFO
	.align		4
.L_99:
        /*0048*/ 	.byte	0x04, 0x17
        /*004a*/ 	.short	(.L_101 - .L_100)
.L_100:
        /*004c*/ 	.word	0x00000000
        /*0050*/ 	.short	0x0005
        /*0052*/ 	.short	0x0020
        /*0054*/ 	.byte	0x00, 0xf5, 0x21, 0x00


	//----- nvinfo : EIATTR_KPARAM_INFO
	.align		4
.L_101:
        /*0058*/ 	.byte	0x04, 0x17
        /*005a*/ 	.short	(.L_103 - .L_102)
.L_102:
        /*005c*/ 	.word	0x00000000
        /*0060*/ 	.short	0x0004
        /*0062*/ 	.short	0x0018
        /*0064*/ 	.byte	0x00, 0xf5, 0x21, 0x00


	//----- nvinfo : EIATTR_KPARAM_INFO
	.align		4
.L_103:
        /*0068*/ 	.byte	0x04, 0x17
        /*006a*/ 	.short	(.L_105 - .L_104)
.L_104:
        /*006c*/ 	.word	0x00000000
        /*0070*/ 	.short	0x0003
        /*0072*/ 	.short	0x0010
        /*0074*/ 	.byte	0x00, 0xf5, 0x21, 0x00


	//----- nvinfo : EIATTR_KPARAM_INFO
	.align		4
.L_105:
        /*0078*/ 	.byte	0x04, 0x17
        /*007a*/ 	.short	(.L_107 - .L_106)
.L_106:
        /*007c*/ 	.word	0x00000000
        /*0080*/ 	.short	0x0002
        /*0082*/ 	.short	0x0008
        /*0084*/ 	.byte	0x00, 0xf5, 0x21, 0x00


	//----- nvinfo : EIATTR_KPARAM_INFO
	.align		4
.L_107:
        /*0088*/ 	.byte	0x04, 0x17
        /*008a*/ 	.short	(.L_109 - .L_108)
.L_108:
        /*008c*/ 	.word	0x00000000
        /*0090*/ 	.short	0x0001
        /*0092*/ 	.short	0x0004
        /*0094*/ 	.byte	0x00, 0xf0, 0x11, 0x00


	//----- nvinfo : EIATTR_KPARAM_INFO
	.align		4
.L_109:
        /*0098*/ 	.byte	0x04, 0x17
        /*009a*/ 	.short	(.L_111 - .L_110)
.L_110:
        /*009c*/ 	.word	0x00000000
        /*00a0*/ 	.short	0x0000
        /*00a2*/ 	.short	0x0000
        /*00a4*/ 	.byte	0x00, 0xf0, 0x11, 0x00


	//----- nvinfo : EIATTR_SPARSE_MMA_MASK
	.align		4
.L_111:
        /*00a8*/ 	.byte	0x03, 0x50
        /*00aa*/ 	.short	0x0000


	//----- nvinfo : EIATTR_MAXREG_COUNT
	.align		4
        /*00ac*/ 	.byte	0x03, 0x1b
        /*00ae*/ 	.short	0x00ff


	//----- nvinfo : EIATTR_MERCURY_ISA_VERSION
	.align		4
        /*00b0*/ 	.byte	0x03, 0x5f
        /*00b2*/ 	.short	0x0101


	//----- nvinfo : EIATTR_VRC_CTA_INIT_COUNT
	.align		4
        /*00b4*/ 	.byte	0x02, 0x4a
	.zero		1
	.zero		1


	//----- nvinfo : EIATTR_EXIT_INSTR_OFFSETS
	.align		4
        /*00b8*/ 	.byte	0x04, 0x1c
        /*00ba*/ 	.short	(.L_113 - .L_112)


	//   ....[0]....
.L_112:
        /*00bc*/ 	.word	0x000000b0


	//   ....[1]....
        /*00c0*/ 	.word	0x00001040


	//   ....[2]....
        /*00c4*/ 	.word	0x00001090


	//----- nvinfo : EIATTR_CRS_STACK_SIZE
	.align		4
.L_113:
        /*00c8*/ 	.byte	0x04, 0x1e
        /*00ca*/ 	.short	(.L_115 - .L_114)
.L_114:
        /*00cc*/ 	.word	0x00000000


	//----- nvinfo : EIATTR_CBANK_PARAM_SIZE
	.align		4
.L_115:
        /*00d0*/ 	.byte	0x03, 0x19
        /*00d2*/ 	.short	0x0048


	//----- nvinfo : EIATTR_PARAM_CBANK
	.align		4
        /*00d4*/ 	.byte	0x04, 0x0a
        /*00d6*/ 	.short	(.L_117 - .L_116)
	.align		4
.L_116:
        /*00d8*/ 	.word	index@(.nv.constant0._Z15bev_pool_kernelIffLi1ELi1ELb1EEviiPKT_S2_PKiS4_S4_S4_S4_PS0_)
        /*00dc*/ 	.short	0x0380
        /*00de*/ 	.short	0x0048


	//----- nvinfo : EIATTR_SW_WAR
	.align		4
.L_117:
        /*00e0*/ 	.byte	0x04, 0x36
        /*00e2*/ 	.short	(.L_119 - .L_118)
.L_118:
        /*00e4*/ 	.word	0x00000008
.L_119:


//--------------------- .nv.info._Z15bev_pool_kernelIffLi1ELi1ELb0EEviiPKT_S2_PKiS4_S4_S4_S4_PS0_ --------------------------
	.section	.nv.info._Z15bev_pool_kernelIffLi1ELi1ELb0EEviiPKT_S2_PKiS4_S4_S4_S4_PS0_,"",@"SHT_CUDA_INFO"
	.sectionflags	@""
	.align	4


	//----- nvinfo : EIATTR_CUDA_API_VERSION
	.align		4
        /*0000*/ 	.byte	0x04, 0x37
        /*0002*/ 	.short	(.L_121 - .L_120)
.L_120:
        /*0004*/ 	.word	0x00000082


	//----- nvinfo : EIATTR_KPARAM_INFO
	.align		4
.L_121:
        /*0008*/ 	.byte	0x04, 0x17
        /*000a*/ 	.short	(.L_123 - .L_122)
.L_122:
        /*000c*/ 	.word	0x00000000
        /*0010*/ 	.short	0x0009
        /*0012*/ 	.short	0x0040
        /*0014*/ 	.byte	0x00, 0xf5, 0x21, 0x00


	//----- nvinfo : EIATTR_KPARAM_INFO
	.align		4
.L_123:
        /*0018*/ 	.byte	0x04, 0x17
        /*001a*/ 	.short	(.L_125 - .L_124)
.L_124:
        /*001c*/ 	.word	0x00000000
        /*0020*/ 	.short	0x0008
        /*0022*/ 	.short	0x0038
        /*0024*/ 	.byte	0x00, 0xf5, 0x21, 0x00


	//----- nvinfo : EIATTR_KPARAM_INFO
	.align		4
.L_125:
        /*0028*/ 	.byte	0x04, 0x17
        /*002a*/ 	.short	(.L_127 - .L_126)
.L_126:
        /*002c*/ 	.word	0x00000000
        /*0030*/ 	.short	0x0007
        /*0032*/ 	.short	0x0030
        /*0034*/ 	.byte	0x00, 0xf5, 0x21, 0x00


	//----- nvinfo : EIATTR_KPARAM_INFO
	.align		4
.L_127:
        /*0038*/ 	.byte	0x04, 0x17
        /*003a*/ 	.short	(.L_129 - .L_128)
.L_128:
        /*003c*/ 	.word	0x00000000
        /*0040*/ 	.short	0x0006
        /*0042*/ 	.short	0x0028
        /*0044*/ 	.byte	0x00, 0xf5, 0x21, 0x00


	//----- nvinfo : EIATTR_KPARAM_INFO
	.align		4
.L_129:
        /*0048*/ 	.byte	0x04, 0x17
        /*004a*/ 	.short	(.L_131 - .L_130)
.L_130:
        /*004c*/ 	.word	0x00000000
        /*0050*/ 	.short	0x0005
        /*0052*/ 	.short	0x0020
        /*0054*/ 	.byte	0x00, 0xf5, 0x21, 0x00


	//----- nvinfo : EIATTR_KPARAM_INFO
	.align		4
.L_131:
        /*0058*/ 	.byte	0x04, 0x17
        /*005a*/ 	.short	(.L_133 - .L_132)
.L_132:
        /*005c*/ 	.word	0x00000000
        /*0060*/ 	.short	0x0004
        /*0062*/ 	.short	0x0018
        /*0064*/ 	.byte	0x00, 0xf5, 0x21, 0x00


	//----- nvinfo : EIATTR_KPARAM_INFO
	.align		4
.L_133:
        /*0068*/ 	.byte	0x04, 0x17
        /*006a*/ 	.short	(.L_135 - .L_134)
.L_134:
        /*006c*/ 	.word	0x00000000
        /*0070*/ 	.short	0x0003
        /*0072*/ 	.short	0x0010
        /*0074*/ 	.byte	0x00, 0xf5, 0x21, 0x00


	//----- nvinfo : EIATTR_KPARAM_INFO
	.align		4
.L_135:
        /*0078*/ 	.byte	0x04, 0x17
        /*007a*/ 	.short	(.L_137 - .L_136)
.L_136:
        /*007c*/ 	.word	0x00000000
        /*0080*/ 	.short	0x0002
        /*0082*/ 	.short	0x0008
        /*0084*/ 	.byte	0x00, 0xf5, 0x21, 0x00


	//----- nvinfo : EIATTR_KPARAM_INFO
	.align		4
.L_137:
        /*0088*/ 	.byte	0x04, 0x17
        /*008a*/ 	.short	(.L_139 - .L_138)
.L_138:
        /*008c*/ 	.word	0x00000000
        /*0090*/ 	.short	0x0001
        /*0092*/ 	.short	0x0004
        /*0094*/ 	.byte	0x00, 0xf0, 0x11, 0x00


	//----- nvinfo : EIATTR_KPARAM_INFO
	.align		4
.L_139:
        /*0098*/ 	.byte	0x04, 0x17
        /*009a*/ 	.short	(.L_141 - .L_140)
.L_140:
        /*009c*/ 	.word	0x00000000
        /*00a0*/ 	.short	0x0000
        /*00a2*/ 	.short	0x0000
        /*00a4*/ 	.byte	0x00, 0xf0, 0x11, 0x00


	//----- nvinfo : EIATTR_SPARSE_MMA_MASK
	.align		4
.L_141:
        /*00a8*/ 	.byte	0x03, 0x50
        /*00aa*/ 	.short	0x0000


	//----- nvinfo : EIATTR_MAXREG_COUNT
	.align		4
        /*00ac*/ 	.byte	0x03, 0x1b
        /*00ae*/ 	.short	0x00ff


	//----- nvinfo : EIATTR_MERCURY_ISA_VERSION
	.align		4
        /*00b0*/ 	.byte	0x03, 0x5f
        /*00b2*/ 	.short	0x0101


	//----- nvinfo : EIATTR_VRC_CTA_INIT_COUNT
	.align		4
        /*00b4*/ 	.byte	0x02, 0x4a
	.zero		1
	.zero		1


	//----- nvinfo : EIATTR_EXIT_INSTR_OFFSETS
	.align		4
        /*00b8*/ 	.byte	0x04, 0x1c
        /*00ba*/ 	.short	(.L_143 - .L_142)


	//   ....[0]....
.L_142:
        /*00bc*/ 	.word	0x000000b0


	//   ....[1]....
        /*00c0*/ 	.word	0x00001040


	//   ....[2]....
        /*00c4*/ 	.word	0x000010c0


	//----- nvinfo : EIATTR_CRS_STACK_SIZE
	.align		4
.L_143:
        /*00c8*/ 	.byte	0x04, 0x1e
        /*00ca*/ 	.short	(.L_145 - .L_144)
.L_144:
        /*00cc*/ 	.word	0x00000000


	//----- nvinfo : EIATTR_CBANK_PARAM_SIZE
	.align		4
.L_145:
        /*00d0*/ 	.byte	0x03, 0x19
        /*00d2*/ 	.short	0x0048


	//----- nvinfo : EIATTR_PARAM_CBANK
	.align		4
        /*00d4*/ 	.byte	0x04, 0x0a
        /*00d6*/ 	.short	(.L_147 - .L_146)
	.align		4
.L_146:
        /*00d8*/ 	.word	index@(.nv.constant0._Z15bev_pool_kernelIffLi1ELi1ELb0EEviiPKT_S2_PKiS4_S4_S4_S4_PS0_)
        /*00dc*/ 	.short	0x0380
        /*00de*/ 	.short	0x0048


	//----- nvinfo : EIATTR_SW_WAR
	.align		4
.L_147:
        /*00e0*/ 	.byte	0x04, 0x36
        /*00e2*/ 	.short	(.L_149 - .L_148)
.L_148:
        /*00e4*/ 	.word	0x00000008
.L_149:


//--------------------- .nv.info._Z24bev_pool_baseline_kerneliiPKfS0_PKiS2_S2_S2_S2_Pf --------------------------
	.section	.nv.info._Z24bev_pool_baseline_kerneliiPKfS0_PKiS2_S2_S2_S2_Pf,"",@"SHT_CUDA_INFO"
	.sectionflags	@""
	.align	4


	//----- nvinfo : EIATTR_CUDA_API_VERSION
	.align		4
        /*0000*/ 	.byte	0x04, 0x37
        /*0002*/ 	.short	(.L_151 - .L_150)
.L_150:
        /*0004*/ 	.word	0x00000082


	//----- nvinfo : EIATTR_KPARAM_INFO
	.align		4
.L_151:
        /*0008*/ 	.byte	0x04, 0x17
        /*000a*/ 	.short	(.L_153 - .L_152)
.L_152:
        /*000c*/ 	.word	0x00000000
        /*0010*/ 	.short	0x0009
        /*0012*/ 	.short	0x0040
        /*0014*/ 	.byte	0x00, 0xf5, 0x21, 0x00


	//----- nvinfo : EIATTR_KPARAM_INFO
	.align		4
.L_153:
        /*0018*/ 	.byte	0x04, 0x17
        /*001a*/ 	.short	(.L_155 - .L_154)
.L_154:
        /*001c*/ 	.word	0x00000000
        /*0020*/ 	.short	0x0008
        /*0022*/ 	.short	0x0038
        /*0024*/ 	.byte	0x00, 0xf5, 0x21, 0x00


	//----- nvinfo : EIATTR_KPARAM_INFO
	.align		4
.L_155:
        /*0028*/ 	.byte	0x04, 0x17
        /*002a*/ 	.short	(.L_157 - .L_156)
.L_156:
        /*002c*/ 	.word	0x00000000
        /*0030*/ 	.short	0x0007
        /*0032*/ 	.short	0x0030
        /*0034*/ 	.byte	0x00, 0xf5, 0x21, 0x00


	//----- nvinfo : EIATTR_KPARAM_INFO
	.align		4
.L_157:
        /*0038*/ 	.byte	0x04, 0x17
        /*003a*/ 	.short	(.L_159 - .L_158)
.L_158:
        /*003c*/ 	.word	0x00000000
        /*0040*/ 	.short	0x0006
        /*0042*/ 	.short	0x0028
        /*0044*/ 	.byte	0x00, 0xf5, 0x21, 0x00


	//----- nvinfo : EIATTR_KPARAM_INFO
	.align		4
.L_159:
        /*0048*/ 	.byte	0x04, 0x17
        /*004a*/ 	.short	(.L_161 - .L_160)
.L_160:
        /*004c*/ 	.word	0x00000000
        /*0050*/ 	.short	0x0005
        /*0052*/ 	.short	0x0020
        /*0054*/ 	.byte	0x00, 0xf5, 0x21, 0x00


	//----- nvinfo : EIATTR_KPARAM_INFO
	.align		4
.L_161:
        /*0058*/ 	.byte	0x04, 0x17
        /*005a*/ 	.short	(.L_163 - .L_162)
.L_162:
        /*005c*/ 	.word	0x00000000
        /*0060*/ 	.short	0x0004
        /*0062*/ 	.short	0x0018
        /*0064*/ 	.byte	0x00, 0xf5, 0x21, 0x00


	//----- nvinfo : EIATTR_KPARAM_INFO
	.align		4
.L_163:
        /*0068*/ 	.byte	0x04, 0x17
        /*006a*/ 	.short	(.L_165 - .L_164)
.L_164:
        /*006c*/ 	.word	0x00000000
        /*0070*/ 	.short	0x0003
        /*0072*/ 	.short	0x0010
        /*0074*/ 	.byte	0x00, 0xf5, 0x21, 0x00


	//----- nvinfo : EIATTR_KPARAM_INFO
	.align		4
.L_165:
        /*0078*/ 	.byte	0x04, 0x17
        /*007a*/ 	.short	(.L_167 - .L_166)
.L_166:
        /*007c*/ 	.word	0x00000000
        /*0080*/ 	.short	0x0002
        /*0082*/ 	.short	0x0008
        /*0084*/ 	.byte	0x00, 0xf5, 0x21, 0x00


	//----- nvinfo : EIATTR_KPARAM_INFO
	.align		4
.L_167:
        /*0088*/ 	.byte	0x04, 0x17
        /*008a*/ 	.short	(.L_169 - .L_168)
.L_168:
        /*008c*/ 	.word	0x00000000
        /*0090*/ 	.short	0x0001
        /*0092*/ 	.short	0x0004
        /*0094*/ 	.byte	0x00, 0xf0, 0x11, 0x00


	//----- nvinfo : EIATTR_KPARAM_INFO
	.align		4
.L_169:
        /*0098*/ 	.byte	0x04, 0x17
        /*009a*/ 	.short	(.L_171 - .L_170)
.L_170:
        /*009c*/ 	.word	0x00000000
        /*00a0*/ 	.short	0x0000
        /*00a2*/ 	.short	0x0000
        /*00a4*/ 	.byte	0x00, 0xf0, 0x11, 0x00


	//----- nvinfo : EIATTR_SPARSE_MMA_MASK
	.align		4
.L_171:
        /*00a8*/ 	.byte	0x03, 0x50
        /*00aa*/ 	.short	0x0000


	//----- nvinfo : EIATTR_MAXREG_COUNT
	.align		4
        /*00ac*/ 	.byte	0x03, 0x1b
        /*00ae*/ 	.short	0x00ff


	//----- nvinfo : EIATTR_MERCURY_ISA_VERSION
	.align		4
        /*00b0*/ 	.byte	0x03, 0x5f
        /*00b2*/ 	.short	0x0101


	//----- nvinfo : EIATTR_VRC_CTA_INIT_COUNT
	.align		4
        /*00b4*/ 	.byte	0x02, 0x4a
	.zero		1
	.zero		1


	//----- nvinfo : EIATTR_EXIT_INSTR_OFFSETS
	.align		4
        /*00b8*/ 	.byte	0x04, 0x1c
        /*00ba*/ 	.short	(.L_173 - .L_172)


	//   ....[0]....
.L_172:
        /*00bc*/ 	.word	0x00000200


	//   ....[1]....
        /*00c0*/ 	.word	0x000011c0


	//----- nvinfo : EIATTR_CRS_STACK_SIZE
	.align		4
.L_173:
        /*00c4*/ 	.byte	0x04, 0x1e
        /*00c6*/ 	.short	(.L_175 - .L_174)
.L_174:
        /*00c8*/ 	.word	0x00000000


	//----- nvinfo : EIATTR_CBANK_PARAM_SIZE
	.align		4
.L_175:
        /*00cc*/ 	.byte	0x03, 0x19
        /*00ce*/ 	.short	0x0048


	//----- nvinfo : EIATTR_PARAM_CBANK
	.align		4
        /*00d0*/ 	.byte	0x04, 0x0a
        /*00d2*/ 	.short	(.L_177 - .L_176)
	.align		4
.L_176:
        /*00d4*/ 	.word	index@(.nv.constant0._Z24bev_pool_baseline_kerneliiPKfS0_PKiS2_S2_S2_S2_Pf)
        /*00d8*/ 	.short	0x0380
        /*00da*/ 	.short	0x0048


	//----- nvinfo : EIATTR_SW_WAR
	.align		4
.L_177:
        /*00dc*/ 	.byte	0x04, 0x36
        /*00de*/ 	.short	(.L_179 - .L_178)
.L_178:
        /*00e0*/ 	.word	0x00000008
.L_179:


//--------------------- .nv.callgraph             --------------------------
	.section	.nv.callgraph,"",@"SHT_CUDA_CALLGRAPH"
	.align	4
	.sectionentsize	8
	.align		4
        /*0000*/ 	.word	0x00000000
	.align		4
        /*0004*/ 	.word	0xffffffff
	.align		4
        /*0008*/ 	.word	0x00000000
	.align		4
        /*000c*/ 	.word	0xfffffffe
	.align		4
        /*0010*/ 	.word	0x00000000
	.align		4
        /*0014*/ 	.word	0xfffffffd
	.align		4
        /*0018*/ 	.word	0x00000000
	.align		4
        /*001c*/ 	.word	0xfffffffc


//--------------------- .text._Z15bev_pool_kernelI6__halfS0_Li1ELi1ELb0EEviiPKT_S3_PKiS5_S5_S5_S5_PS1_ --------------------------
	.section	.text._Z15bev_pool_kernelI6__halfS0_Li1ELi1ELb0EEviiPKT_S3_PKiS5_S5_S5_S5_PS1_,"ax",@progbits
	.align	128
        .global         _Z15bev_pool_kernelI6__halfS0_Li1ELi1ELb0EEviiPKT_S3_PKiS5_S5_S5_S5_PS1_
        .type           _Z15bev_pool_kernelI6__halfS0_Li1ELi1ELb0EEviiPKT_S3_PKiS5_S5_S5_S5_PS1_,@function
        .size           _Z15bev_pool_kernelI6__halfS0_Li1ELi1ELb0EEviiPKT_S3_PKiS5_S5_S5_S5_PS1_,(.L_x_114 - _Z15bev_pool_kernelI6__halfS0_Li1ELi1ELb0EEviiPKT_S3_PKiS5_S5_S5_S5_PS1_)
        .other          _Z15bev_pool_kernelI6__halfS0_Li1ELi1ELb0EEviiPKT_S3_PKiS5_S5_S5_S5_PS1_,@"STO_CUDA_ENTRY STV_DEFAULT"
_Z15bev_pool_kernelI6__halfS0_Li1ELi1ELb0EEviiPKT_S3_PKiS5_S5_S5_S5_PS1_:
.text._Z15bev_pool_kernelI6__halfS0_Li1ELi1ELb0EEviiPKT_S3_PKiS5_S5_S5_S5_PS1_:
[----:B------:R-:W-:Y:S01]  /*0000*/  LDC R1, c[0x0][0x37c] ;  /* 0x0000df00ff017b82 */ /* 0x000fe20000000800 */
[----:B------:R-:W0:Y:S07]  /*0010*/  S2R R2, SR_TID.Y ;  /* 0x0000000000027919 */ /* 0x000e2e0000002200 */
[----:B------:R-:W1:Y:S01]  /*0020*/  LDC R0, c[0x0][0x360] ;  /* 0x0000d800ff007b82 */ /* 0x000e620000000800 */
[----:B------:R-:W2:Y:S01]  /*0030*/  LDCU UR6, c[0x0][0x384] ;  /* 0x00007080ff0677ac */ /* 0x000ea20008000800 */
[----:B------:R-:W1:Y:S06]  /*0040*/  S2R R5, SR_TID.X ;  /* 0x0000000000057919 */ /* 0x000e6c0000002100 */
[----:B------:R-:W0:Y:S08]  /*0050*/  S2UR UR5, SR_CTAID.Y ;  /* 0x00000000000579c3 */ /* 0x000e300000002600 */
[----:B------:R-:W0:Y:S08]  /*0060*/  LDC R3, c[0x0][0x364] ;  /* 0x0000d900ff037b82 */ /* 0x000e300000000800 */
[----:B------:R-:W1:Y:S01]  /*0070*/  S2UR UR4, SR_CTAID.X ;  /* 0x00000000000479c3 */ /* 0x000e620000002500 */
[----:B0-----:R-:W-:-:S05]  /*0080*/  IMAD R3, R3, UR5, R2 ;  /* 0x0000000503037c24 */ /* 0x001fca000f8e0202 */
[----:B--2---:R-:W-:Y:S01]  /*0090*/  ISETP.GE.AND P0, PT, R3, UR6, PT ;  /* 0x0000000603007c0c */ /* 0x004fe2000bf06270 */
[----:B-1----:R-:W-:-:S12]  /*00a0*/  IMAD R0, R0, UR4, R5 ;  /* 0x0000000400007c24 */ /* 0x002fd8000f8e0205 */
[----:B------:R-:W-:Y:S05]  /*00b0*/  @P0 EXIT ;  /* 0x000000000000094d */ /* 0x000fea0003800000 */
[----:B------:R-:W0:Y:S01]  /*00c0*/  LDC.64 R6, c[0x0][0x3b8] ;  /* 0x0000ee00ff067b82 */ /* 0x000e220000000a00 */
[----:B------:R-:W1:Y:S01]  /*00d0*/  LDCU.64 UR4, c[0x0][0x358] ;  /* 0x00006b00ff0477ac */ /* 0x000e620008000a00 */
[----:B------:R-:W2:Y:S06]  /*00e0*/  LDCU UR7, c[0x0][0x380] ;  /* 0x00007000ff0777ac */ /* 0x000eac0008000800 */
[----:B------:R-:W3:Y:S01]  /*00f0*/  LDC.64 R4, c[0x0][0x3b0] ;  /* 0x0000ec00ff047b82 */ /* 0x000ee20000000a00 */
[----:B------:R-:W4:Y:S01]  /*0100*/  LDCU.64 UR8, c[0x0][0x388] ;  /* 0x00007100ff0877ac */ /* 0x000f220008000a00 */
[----:B0-----:R-:W-:-:S05]  /*0110*/  IMAD.WIDE.U32 R6, R3, 0x4, R6 ;  /* 0x0000000403067825 */ /* 0x001fca00078e0006 */
[----:B-1----:R-:W2:Y:S01]  /*0120*/  LDG.E.CONSTANT R2, desc[UR4][R6.64] ;  /* 0x0000000406027981 */ /* 0x002ea2000c1e9900 */
[----:B---3--:R-:W-:-:S05]  /*0130*/  IMAD.WIDE.U32 R4, R3, 0x4, R4 ;  /* 0x0000000403047825 */ /* 0x008fca00078e0004 */
[----:B------:R0:W5:Y:S01]  /*0140*/  LDG.E.CONSTANT R3, desc[UR4][R4.64] ;  /* 0x0000000404037981 */ /* 0x000162000c1e9900 */
[----:B------:R-:W-:Y:S01]  /*0150*/  BSSY.RECONVERGENT B0, `(.L_x_0) ;  /* 0x00000e9000007945 */ /* 0x000fe20003800200 */
[----:B------:R-:W-:Y:S02]  /*0160*/  PRMT R24, RZ, 0x7610, R24 ;  /* 0x00007610ff187816 */ /* 0x000fe40000000018 */
[----:B--2---:R-:W-:-:S13]  /*0170*/  ISETP.GE.AND P0, PT, R2, 0x1, PT ;  /* 0x000000010200780c */ /* 0x004fda0003f06270 */
[----:B0---4-:R-:W-:Y:S05]  /*0180*/  @!P0 BRA `(.L_x_1) ;  /* 0x0000000c00948947 */ /* 0x011fea0003800000 */
[C---:B------:R-:W-:Y:S01]  /*0190*/  ISETP.GE.U32.AND P0, PT, R2.reuse, 0x8, PT ;  /* 0x000000080200780c */ /* 0x040fe20003f06070 */
[----:B------:R-:W-:Y:S01]  /*01a0*/  BSSY.RECONVERGENT B1, `(.L_x_2) ;  /* 0x0000068000017945 */ /* 0x000fe20003800200 */
[----:B------:R-:W-:Y:S01]  /*01b0*/  HFMA2 R6, -RZ, RZ, 0, 0 ;  /* 0x00000000ff067431 */ /* 0x000fe200000001ff */
[----:B------:R-:W-:-:S10]  /*01c0*/  LOP3.LUT R4, R2, 0x7, RZ, 0xc0, !PT ;  /* 0x0000000702047812 */ /* 0x000fd400078ec0ff */
[----:B------:R-:W-:Y:S05]  /*01d0*/  @!P0 BRA `(.L_x_3) ;  /* 0x0000000400908947 */ /* 0x000fea0003800000 */
[----:B------:R-:W0:Y:S01]  /*01e0*/  LDC.64 R16, c[0x0][0x3a0] ;  /* 0x0000e800ff107b82 */ /* 0x000e220000000a00 */
[----:B------:R-:W1:Y:S01]  /*01f0*/  LDCU UR6, c[0x0][0x380] ;  /* 0x00007000ff0677ac */ /* 0x000e620008000800 */
[----:B------:R-:W-:Y:S02]  /*0200*/  LOP3.LUT R6, R2, 0x7ffffff8, RZ, 0xc0, !PT ;  /* 0x7ffffff802067812 */ /* 0x000fe400078ec0ff */
[----:B-----5:R-:W-:Y:S02]  /*0210*/  MOV R5, R3 ;  /* 0x0000000300057202 */ /* 0x020fe40000000f00 */
[----:B------:R-:W-:Y:S02]  /*0220*/  IADD3 R7, PT, PT, -R6, RZ, RZ ;  /* 0x000000ff06077210 */ /* 0x000fe40007ffe1ff */
[----:B------:R-:W2:Y:S08]  /*0230*/  LDC.64 R10, c[0x0][0x390] ;  /* 0x0000e400ff0a7b82 */ /* 0x000eb00000000a00 */
[----:B------:R-:W3:Y:S01]  /*0240*/  LDC.64 R12, c[0x0][0x388] ;  /* 0x0000e200ff0c7b82 */ /* 0x000ee20000000a00 */
[----:B-1----:R-:W-:-:S07]  /*0250*/  ISETP.GE.AND P0, PT, R0, UR6, PT ;  /* 0x0000000600007c0c */ /* 0x002fce000bf06270 */
[----:B------:R-:W1:Y:S01]  /*0260*/  LDC.64 R14, c[0x0][0x398] ;  /* 0x0000e600ff0e7b82 */ /* 0x000e620000000a00 */
[----:B0-----:R-:W-:-:S04]  /*0270*/  IADD3 R16, P1, PT, R16, 0x10, RZ ;  /* 0x0000001010107810 */ /* 0x001fc80007f3e0ff */
[----:B------:R-:W-:-:S09]  /*0280*/  IADD3.X R17, PT, PT, RZ, R17, RZ, P1, !PT ;  /* 0x00000011ff117210 */ /* 0x000fd20000ffe4ff */
.L_x_14:
[----:B------:R-:W-:Y:S01]  /*0290*/  IADD3 R7, PT, PT, R7, 0x8, RZ ;  /* 0x0000000807077810 */ /* 0x000fe20007ffe0ff */
[----:B------:R-:W-:Y:S01]  /*02a0*/  BSSY.RECONVERGENT B2, `(.L_x_4) ;  /* 0x0000015000027945 */ /* 0x000fe20003800200 */
[----:B-1----:R-:W-:Y:S02]  /*02b0*/  IMAD.WIDE R18, R5, 0x4, R14 ;  /* 0x0000000405127825 */ /* 0x002fe400078e020e */
[----:B------:R-:W-:Y:S02]  /*02c0*/  ISETP.NE.AND P2, PT, R7, RZ, PT ;  /* 0x000000ff0700720c */ /* 0x000fe40003f45270 */
[----:B------:R-:W-:Y:S01]  /*02d0*/  IMAD.WIDE R8, R5, 0x4, R16 ;  /* 0x0000000405087825 */ /* 0x000fe200078e0210 */
[----:B------:R-:W-:Y:S10]  /*02e0*/  @P0 BRA `(.L_x_5) ;  /* 0x0000000000400947 */ /* 0x000ff40003800000 */
[----:B------:R-:W4:Y:S04]  /*02f0*/  LDG.E.CONSTANT R25, desc[UR4][R8.64+-0x10] ;  /* 0xfffff00408197981 */ /* 0x000f28000c1e9900 */
[----:B------:R-:W3:Y:S04]  /*0300*/  LDG.E.CONSTANT R29, desc[UR4][R18.64] ;  /* 0x00000004121d7981 */ /* 0x000ee8000c1e9900 */
[----:B------:R-:W5:Y:S04]  /*0310*/  LDG.E.CONSTANT R21, desc[UR4][R8.64+-0xc] ;  /* 0xfffff40408157981 */ /* 0x000f68000c1e9900 */
[----:B------:R-:W5:Y:S01]  /*0320*/  LDG.E.CONSTANT R23, desc[UR4][R18.64+0x4] ;  /* 0x0000040412177981 */ /* 0x000f62000c1e9900 */
[----:B----4-:R-:W-:-:S02]  /*0330*/  IMAD R25, R25, UR7, R0 ;  /* 0x0000000719197c24 */ /* 0x010fc4000f8e0200 */
[----:B---3--:R-:W-:-:S04]  /*0340*/  IMAD.WIDE R28, R29, 0x2, R12 ;  /* 0x000000021d1c7825 */ /* 0x008fc800078e020c */
[----:B--2---:R-:W-:Y:S02]  /*0350*/  IMAD.WIDE R26, R25, 0x2, R10 ;  /* 0x00000002191a7825 */ /* 0x004fe400078e020a */
[----:B------:R-:W2:Y:S02]  /*0360*/  LDG.E.U16.CONSTANT R29, desc[UR4][R28.64] ;  /* 0x000000041c1d7981 */ /* 0x000ea4000c1e9500 */
[----:B-----5:R-:W-:Y:S02]  /*0370*/  IMAD R21, R21, UR7, R0 ;  /* 0x0000000715157c24 */ /* 0x020fe4000f8e0200 */
[----:B------:R-:W-:Y:S01]  /*0380*/  IMAD.WIDE R22, R23, 0x2, R12 ;  /* 0x0000000217167825 */ /* 0x000fe200078e020c */
[----:B------:R-:W2:Y:S03]  /*0390*/  LDG.E.U16.CONSTANT R26, desc[UR4][R26.64] ;  /* 0x000000041a1a7981 */ /* 0x000ea6000c1e9500 */
[----:B------:R-:W-:-:S02]  /*03a0*/  IMAD.WIDE R20, R21, 0x2, R10 ;  /* 0x0000000215147825 */ /* 0x000fc400078e020a */
[----:B------:R-:W3:Y:S04]  /*03b0*/  LDG.E.U16.CONSTANT R23, desc[UR4][R22.64] ;  /* 0x0000000416177981 */ /* 0x000ee8000c1e9500 */
[----:B------:R-:W3:Y:S01]  /*03c0*/  LDG.E.U16.CONSTANT R20, desc[UR4][R20.64] ;  /* 0x0000000414147981 */ /* 0x000ee2000c1e9500 */
[----:B--2---:R-:W-:-:S04]  /*03d0*/  HFMA2 R24, R29.H0_H0, R26.H0_H0, R24.H0_H0 ;  /* 0x2000001a1d187231 */ /* 0x004fc80000040818 */
[----:B---3--:R-:W-:-:S07]  /*03e0*/  HFMA2 R24, R23.H0_H0, R20.H0_H0, R24.H0_H0 ;  /* 0x2000001417187231 */ /* 0x008fce0000040818 */
.L_x_5:
[----:B------:R-:W-:Y:S05]  /*03f0*/  BSYNC.RECONVERGENT B2 ;  /* 0x0000000000027941 */ /* 0x000fea0003800200 */
.L_x_4:
[----:B------:R-:W-:Y:S04]  /*0400*/  BSSY.RECONVERGENT B2, `(.L_x_6) ;  /* 0x0000032000027945 */ /* 0x000fe80003800200 */
[----:B------:R-:W-:Y:S04]  /*0410*/  BSSY.RELIABLE B3, `(.L_x_7) ;  /* 0x0000028000037945 */ /* 0x000fe80003800100 */
[----:B------:R-:W-:Y:S05]  /*0420*/  @P0 BRA `(.L_x_8) ;  /* 0x0000000000440947 */ /* 0x000fea0003800000 */
[----:B------:R-:W4:Y:S04]  /*0430*/  LDG.E.CONSTANT R21, desc[UR4][R8.64+-0x8] ;  /* 0xfffff80408157981 */ /* 0x000f28000c1e9900 */
[----:B------:R-:W3:Y:S01]  /*0440*/  LDG.E.CONSTANT R23, desc[UR4][R18.64+0x8] ;  /* 0x0000080412177981 */ /* 0x000ee2000c1e9900 */
[----:B----4-:R-:W-:Y:S02]  /*0450*/  IMAD R21, R21, UR7, R0 ;  /* 0x0000000715157c24 */ /* 0x010fe4000f8e0200 */
[----:B---3--:R-:W-:-:S04]  /*0460*/  IMAD.WIDE R22, R23, 0x2, R12 ;  /* 0x0000000217167825 */ /* 0x008fc800078e020c */
[----:B--2---:R-:W-:Y:S02]  /*0470*/  IMAD.WIDE R20, R21, 0x2, R10 ;  /* 0x0000000215147825 */ /* 0x004fe400078e020a */
[----:B------:R-:W2:Y:S04]  /*0480*/  LDG.E.U16.CONSTANT R23, desc[UR4][R22.64] ;  /* 0x0000000416177981 */ /* 0x000ea8000c1e9500 */
[----:B------:R-:W2:Y:S02]  /*0490*/  LDG.E.U16.CONSTANT R20, desc[UR4][R20.64] ;  /* 0x0000000414147981 */ /* 0x000ea4000c1e9500 */
[----:B--2---:R-:W-:Y:S01]  /*04a0*/  HFMA2 R24, R23.H0_H0, R20.H0_H0, R24.H0_H0 ;  /* 0x2000001417187231 */ /* 0x004fe20000040818 */
[----:B------:R-:W-:Y:S06]  /*04b0*/  @P0 BRA `(.L_x_9) ;  /* 0x0000000000440947 */ /* 0x000fec0003800000 */
[----:B------:R-:W2:Y:S04]  /*04c0*/  LDG.E.CONSTANT R21, desc[UR4][R8.64+-0x4] ;  /* 0xfffffc0408157981 */ /* 0x000ea8000c1e9900 */
[----:B------:R-:W3:Y:S01]  /*04d0*/  LDG.E.CONSTANT R23, desc[UR4][R18.64+0xc] ;  /* 0x00000c0412177981 */ /* 0x000ee2000c1e9900 */
[----:B--2---:R-:W-:Y:S02]  /*04e0*/  IMAD R21, R21, UR7, R0 ;  /* 0x0000000715157c24 */ /* 0x004fe4000f8e0200 */
[----:B---3--:R-:W-:-:S04]  /*04f0*/  IMAD.WIDE R22, R23, 0x2, R12 ;  /* 0x0000000217167825 */ /* 0x008fc800078e020c */
[----:B------:R-:W-:Y:S02]  /*0500*/  IMAD.WIDE R20, R21, 0x2, R10 ;  /* 0x0000000215147825 */ /* 0x000fe400078e020a */
[----:B------:R-:W2:Y:S04]  /*0510*/  LDG.E.U16.CONSTANT R23, desc[UR4][R22.64] ;  /* 0x0000000416177981 */ /* 0x000ea8000c1e9500 */
[----:B------:R-:W2:Y:S02]  /*0520*/  LDG.E.U16.CONSTANT R20, desc[UR4][R20.64] ;  /* 0x0000000414147981 */ /* 0x000ea4000c1e9500 */
[----:B--2---:R-:W-:-:S07]  /*0530*/  HFMA2 R24, R23.H0_H0, R20.H0_H0, R24.H0_H0 ;  /* 0x2000001417187231 */ /* 0x004fce0000040818 */
.L_x_8:
        /* <DEDUP_REMOVED lines=8> */
[----:B--2---:R-:W-:-:S07]  /*05c0*/  HFMA2 R24, R23.H0_H0, R20.H0_H0, R24.H0_H0 ;  /* 0x2000001417187231 */ /* 0x004fce0000040818 */
.L_x_9:
[----:B------:R-:W-:Y:S05]  /*05d0*/  @P0 BREAK.RELIABLE B3 ;  /* 0x0000000000030942 */ /* 0x000fea0003800100 */
[----:B------:R-:W-:Y:S05]  /*05e0*/  @P0 BRA `(.L_x_11) ;  /* 0x00000000004c0947 */ /* 0x000fea0003800000 */
        /* <DEDUP_REMOVED lines=8> */
.L_x_10:
[----:B------:R-:W-:Y:S05]  /*0670*/  @P0 BREAK.RELIABLE B3 ;  /* 0x0000000000030942 */ /* 0x000fea0003800100 */
[----:B------:R-:W-:Y:S05]  /*0680*/  @P0 BRA `(.L_x_11) ;  /* 0x0000000000240947 */ /* 0x000fea0003800000 */
[----:B------:R-:W-:Y:S05]  /*0690*/  BSYNC.RELIABLE B3 ;  /* 0x0000000000037941 */ /* 0x000fea0003800100 */
.L_x_7:
        /* <DEDUP_REMOVED lines=8> */
.L_x_11:
[----:B------:R-:W-:Y:S05]  /*0720*/  BSYNC.RECONVERGENT B2 ;  /* 0x0000000000027941 */ /* 0x000fea0003800200 */
.L_x_6:
[----:B------:R-:W-:Y:S04]  /*0730*/  BSSY.RECONVERGENT B2, `(.L_x_12) ;  /* 0x000000c000027945 */ /* 0x000fe80003800200 */
[----:B------:R-:W-:Y:S05]  /*0740*/  @P0 BRA `(.L_x_13) ;  /* 0x0000000000280947 */ /* 0x000fea0003800000 */
[----:B------:R-:W4:Y:S04]  /*0750*/  LDG.E.CONSTANT R18, desc[UR4][R18.64+0x1c] ;  /* 0x00001c0412127981 */ /* 0x000f28000c1e9900 */
[----:B------:R-:W5:Y:S01]  /*0760*/  LDG.E.CONSTANT R9, desc[UR4][R8.64+0xc] ;  /* 0x00000c0408097981 */ /* 0x000f62000c1e9900 */
[----:B----4-:R-:W-:Y:S02]  /*0770*/  SHF.R.S32.HI R21, RZ, 0x1f, R18 ;  /* 0x0000001fff157819 */ /* 0x010fe40000011412 */
[----:B------:R-:W-:Y:S01]  /*0780*/  LEA R20, P1, R18, UR8, 0x1 ;  /* 0x0000000812147c11 */ /* 0x000fe2000f8208ff */
[----:B-----5:R-:W-:-:S03]  /*0790*/  IMAD R23, R9, UR7, R0 ;  /* 0x0000000709177c24 */ /* 0x020fc6000f8e0200 */
[----:B------:R-:W-:Y:S01]  /*07a0*/  LEA.HI.X R21, R18, UR9, R21, 0x1, P1 ;  /* 0x0000000912157c11 */ /* 0x000fe200088f0c15 */
[----:B--2---:R-:W-:-:S05]  /*07b0*/  IMAD.WIDE R22, R23, 0x2, R10 ;  /* 0x0000000217167825 */ /* 0x004fca00078e020a */
[----:B------:R-:W2:Y:S04]  /*07c0*/  LDG.E.U16.CONSTANT R21, desc[UR4][R20.64] ;  /* 0x0000000414157981 */ /* 0x000ea8000c1e9500 */
[----:B------:R-:W2:Y:S02]  /*07d0*/  LDG.E.U16.CONSTANT R22, desc[UR4][R22.64] ;  /* 0x0000000416167981 */ /* 0x000ea4000c1e9500 */
[----:B--2---:R-:W-:-:S07]  /*07e0*/  HFMA2 R24, R21.H0_H0, R22.H0_H0, R24.H0_H0 ;  /* 0x2000001615187231 */ /* 0x004fce0000040818 */
.L_x_13:
[----:B------:R-:W-:Y:S05]  /*07f0*/  BSYNC.RECONVERGENT B2 ;  /* 0x0000000000027941 */ /* 0x000fea0003800200 */
.L_x_12:
[----:B------:R-:W-:Y:S01]  /*0800*/  IADD3 R5, PT, PT, R5, 0x8, RZ ;  /* 0x0000000805057810 */ /* 0x000fe20007ffe0ff */
[----:B------:R-:W-:Y:S06]  /*0810*/  @P2 BRA `(.L_x_14) ;  /* 0xfffffff8009c2947 */ /* 0x000fec000383ffff */
.L_x_3:
[----:B------:R-:W-:Y:S05]  /*0820*/  BSYNC.RECONVERGENT B1 ;  /* 0x0000000000017941 */ /* 0x000fea0003800200 */
.L_x_2:
[----:B------:R-:W-:-:S13]  /*0830*/  ISETP.NE.AND P0, PT, R4, RZ, PT ;  /* 0x000000ff0400720c */ /* 0x000fda0003f05270 */
[----:B------:R-:W-:Y:S05]  /*0840*/  @!P0 BRA `(.L_x_1) ;  /* 0x0000000400e48947 */ /* 0x000fea0003800000 */
[----:B------:R-:W-:Y:S01]  /*0850*/  ISETP.GE.U32.AND P0, PT, R4, 0x4, PT ;  /* 0x000000040400780c */ /* 0x000fe20003f06070 */
[----:B------:R-:W-:Y:S01]  /*0860*/  BSSY.RECONVERGENT B1, `(.L_x_15) ;  /* 0x000003e000017945 */ /* 0x000fe20003800200 */
[----:B------:R-:W-:-:S11]  /*0870*/  LOP3.LUT R18, R2, 0x3, RZ, 0xc0, !PT ;  /* 0x0000000302127812 */ /* 0x000fd600078ec0ff */
[----:B------:R-:W-:Y:S05]  /*0880*/  @!P0 BRA `(.L_x_16) ;  /* 0x0000000000ec8947 */ /* 0x000fea0003800000 */
[----:B------:R-:W0:Y:S01]  /*0890*/  LDC R7, c[0x0][0x380] ;  /* 0x0000e000ff077b82 */ /* 0x000e220000000800 */
[----:B--2--5:R-:W-:Y:S01]  /*08a0*/  IADD3 R11, PT, PT, R3, R6, RZ ;  /* 0x00000006030b7210 */ /* 0x024fe20007ffe0ff */
[----:B------:R-:W-:Y:S06]  /*08b0*/  BSSY.RECONVERGENT B2, `(.L_x_17) ;  /* 0x000001b000027945 */ /* 0x000fec0003800200 */
[----:B------:R-:W1:Y:S08]  /*08c0*/  LDC.64 R8, c[0x0][0x398] ;  /* 0x0000e600ff087b82 */ /* 0x000e700000000a00 */
[----:B------:R-:W2:Y:S01]  /*08d0*/  LDC.64 R4, c[0x0][0x3a0] ;  /* 0x0000e800ff047b82 */ /* 0x000ea20000000a00 */
[----:B0-----:R-:W-:Y:S01]  /*08e0*/  ISETP.GE.AND P0, PT, R0, R7, PT ;  /* 0x000000070000720c */ /* 0x001fe20003f06270 */
[----:B-1----:R-:W-:-:S04]  /*08f0*/  IMAD.WIDE R8, R11, 0x4, R8 ;  /* 0x000000040b087825 */ /* 0x002fc800078e0208 */
[----:B--2---:R-:W-:-:S08]  /*0900*/  IMAD.WIDE R4, R11, 0x4, R4 ;  /* 0x000000040b047825 */ /* 0x004fd000078e0204 */
[----:B------:R-:W-:Y:S05]  /*0910*/  @P0 BRA `(.L_x_18) ;  /* 0x0000000000500947 */ /* 0x000fea0003800000 */
[----:B------:R-:W2:Y:S01]  /*0920*/  LDG.E.CONSTANT R20, desc[UR4][R4.64] ;  /* 0x0000000404147981 */ /* 0x000ea2000c1e9900 */
[----:B------:R-:W0:Y:S03]  /*0930*/  LDC.64 R16, c[0x0][0x390] ;  /* 0x0000e400ff107b82 */ /* 0x000e260000000a00 */
[----:B------:R-:W4:Y:S04]  /*0940*/  LDG.E.CONSTANT R22, desc[UR4][R4.64+0x4] ;  /* 0x0000040404167981 */ /* 0x000f28000c1e9900 */
[----:B------:R-:W5:Y:S01]  /*0950*/  LDG.E.CONSTANT R21, desc[UR4][R8.64] ;  /* 0x0000000408157981 */ /* 0x000f62000c1e9900 */
[----:B------:R-:W5:Y:S03]  /*0960*/  LDC.64 R14, c[0x0][0x388] ;  /* 0x0000e200ff0e7b82 */ /* 0x000f660000000a00 */
[----:B------:R-:W5:Y:S05]  /*0970*/  LDG.E.CONSTANT R19, desc[UR4][R8.64+0x4] ;  /* 0x0000040408137981 */ /* 0x000f6a000c1e9900 */
[----:B---3--:R-:W1:Y:S08]  /*0980*/  LDC.64 R12, c[0x0][0x390] ;  /* 0x0000e400ff0c7b82 */ /* 0x008e700000000a00 */
[----:B------:R-:W3:Y:S01]  /*0990*/  LDC.64 R10, c[0x0][0x388] ;  /* 0x0000e200ff0a7b82 */ /* 0x000ee20000000a00 */
[----:B--2---:R-:W-:-:S04]  /*09a0*/  IMAD R23, R20, R7, R0 ;  /* 0x0000000714177224 */ /* 0x004fc800078e0200 */
[----:B0-----:R-:W-:-:S04]  /*09b0*/  IMAD.WIDE R16, R23, 0x2, R16 ;  /* 0x0000000217107825 */ /* 0x001fc800078e0210 */
[----:B----4-:R-:W-:Y:S02]  /*09c0*/  IMAD R23, R22, R7, R0 ;  /* 0x0000000716177224 */ /* 0x010fe400078e0200 */
[----:B-----5:R-:W-:Y:S01]  /*09d0*/  IMAD.WIDE R14, R21, 0x2, R14 ;  /* 0x00000002150e7825 */ /* 0x020fe200078e020e */
[----:B------:R-:W2:Y:S03]  /*09e0*/  LDG.E.U16.CONSTANT R16, desc[UR4][R16.64] ;  /* 0x0000000410107981 */ /* 0x000ea6000c1e9500 */
[----:B-1----:R-:W-:Y:S02]  /*09f0*/  IMAD.WIDE R12, R23, 0x2, R12 ;  /* 0x00000002170c7825 */ /* 0x002fe400078e020c */
[----:B------:R-:W2:Y:S02]  /*0a00*/  LDG.E.U16.CONSTANT R15, desc[UR4][R14.64] ;  /* 0x000000040e0f7981 */ /* 0x000ea4000c1e9500 */
[----:B---3--:R-:W-:-:S02]  /*0a10*/  IMAD.WIDE R10, R19, 0x2, R10 ;  /* 0x00000002130a7825 */ /* 0x008fc400078e020a */
[----:B------:R-:W3:Y:S04]  /*0a20*/  LDG.E.U16.CONSTANT R12, desc[UR4][R12.64] ;  /* 0x000000040c0c7981 */ /* 0x000ee8000c1e9500 */
[----:B------:R-:W3:Y:S01]  /*0a30*/  LDG.E.U16.CONSTANT R10, desc[UR4][R10.64] ;  /* 0x000000040a0a7981 */ /* 0x000ee2000c1e9500 */
[----:B--2---:R-:W-:-:S04]  /*0a40*/  HFMA2 R15, R15.H0_H0, R16.H0_H0, R24.H0_H0 ;  /* 0x200000100f0f7231 */ /* 0x004fc80000040818 */
[----:B---3--:R-:W-:-:S07]  /*0a50*/  HFMA2 R24, R10.H0_H0, R12.H0_H0, R15.H0_H0 ;  /* 0x2000000c0a187231 */ /* 0x008fce000004080f */
.L_x_18:
[----:B------:R-:W-:Y:S05]  /*0a60*/  BSYNC.RECONVERGENT B2 ;  /* 0x0000000000027941 */ /* 0x000fea0003800200 */
.L_x_17:
[----:B------:R-:W-:Y:S04]  /*0a70*/  BSSY.RECONVERGENT B2, `(.L_x_19) ;  /* 0x000000c000027945 */ /* 0x000fe80003800200 */
[----:B------:R-:W-:Y:S05]  /*0a80*/  @P0 BRA `(.L_x_20) ;  /* 0x0000000000280947 */ /* 0x000fea0003800000 */
[----:B------:R-:W2:Y:S01]  /*0a90*/  LDG.E.CONSTANT R14, desc[UR4][R4.64+0x8] ;  /* 0x00000804040e7981 */ /* 0x000ea2000c1e9900 */
[----:B---3--:R-:W0:Y:S03]  /*0aa0*/  LDC.64 R12, c[0x0][0x388] ;  /* 0x0000e200ff0c7b82 */ /* 0x008e260000000a00 */
[----:B------:R-:W0:Y:S05]  /*0ab0*/  LDG.E.CONSTANT R15, desc[UR4][R8.64+0x8] ;  /* 0x00000804080f7981 */ /* 0x000e2a000c1e9900 */
[----:B------:R-:W1:Y:S01]  /*0ac0*/  LDC.64 R10, c[0x0][0x390] ;  /* 0x0000e400ff0a7b82 */ /* 0x000e620000000a00 */
[----:B--2---:R-:W-:-:S02]  /*0ad0*/  IMAD R17, R14, R7, R0 ;  /* 0x000000070e117224 */ /* 0x004fc400078e0200 */
[----:B0-----:R-:W-:-:S04]  /*0ae0*/  IMAD.WIDE R12, R15, 0x2, R12 ;  /* 0x000000020f0c7825 */ /* 0x001fc800078e020c */
[----:B-1----:R-:W-:Y:S02]  /*0af0*/  IMAD.WIDE R10, R17, 0x2, R10 ;  /* 0x00000002110a7825 */ /* 0x002fe400078e020a */
[----:B------:R-:W2:Y:S04]  /*0b00*/  LDG.E.U16.CONSTANT R13, desc[UR4][R12.64] ;  /* 0x000000040c0d7981 */ /* 0x000ea8000c1e9500 */
[----:B------:R-:W2:Y:S02]  /*0b10*/  LDG.E.U16.CONSTANT R10, desc[UR4][R10.64] ;  /* 0x000000040a0a7981 */ /* 0x000ea4000c1e9500 */
[----:B--2---:R-:W-:-:S07]  /*0b20*/  HFMA2 R24, R13.H0_H0, R10.H0_H0, R24.H0_H0 ;  /* 0x2000000a0d187231 */ /* 0x004fce0000040818 */
.L_x_20:
[----:B------:R-:W-:Y:S05]  /*0b30*/  BSYNC.RECONVERGENT B2 ;  /* 0x0000000000027941 */ /* 0x000fea0003800200 */
.L_x_19:
[----:B------:R-:W-:Y:S04]  /*0b40*/  BSSY.RECONVERGENT B2, `(.L_x_21) ;  /* 0x000000e000027945 */ /* 0x000fe80003800200 */
[----:B------:R-:W-:Y:S05]  /*0b50*/  @P0 BRA `(.L_x_22) ;  /* 0x0000000000300947 */ /* 0x000fea0003800000 */
[----:B------:R-:W2:Y:S01]  /*0b60*/  LDG.E.CONSTANT R4, desc[UR4][R4.64+0xc] ;  /* 0x00000c0404047981 */ /* 0x000ea2000c1e9900 */
[----:B------:R-:W0:Y:S01]  /*0b70*/  LDC.64 R10, c[0x0][0x390] ;  /* 0x0000e400ff0a7b82 */ /* 0x000e220000000a00 */
[----:B------:R-:W1:Y:S02]  /*0b80*/  LDCU.64 UR10, c[0x0][0x388] ;  /* 0x00007100ff0a77ac */ /* 0x000e640008000a00 */
[----:B------:R-:W3:Y:S01]  /*0b90*/  LDG.E.CONSTANT R8, desc[UR4][R8.64+0xc] ;  /* 0x00000c0408087981 */ /* 0x000ee2000c1e9900 */
[----:B--2---:R-:W-:Y:S01]  /*0ba0*/  IMAD R7, R4, R7, R0 ;  /* 0x0000000704077224 */ /* 0x004fe200078e0200 */
[----:B---3--:R-:W-:-:S03]  /*0bb0*/  SHF.R.S32.HI R13, RZ, 0x1f, R8 ;  /* 0x0000001fff0d7819 */ /* 0x008fc60000011408 */
[----:B0-----:R-:W-:Y:S01]  /*0bc0*/  IMAD.WIDE R10, R7, 0x2, R10 ;  /* 0x00000002070a7825 */ /* 0x001fe200078e020a */
[----:B-1----:R-:W-:-:S04]  /*0bd0*/  LEA R12, P0, R8, UR10, 0x1 ;  /* 0x0000000a080c7c11 */ /* 0x002fc8000f8008ff */
[----:B------:R-:W-:Y:S01]  /*0be0*/  LEA.HI.X R13, R8, UR11, R13, 0x1, P0 ;  /* 0x0000000b080d7c11 */ /* 0x000fe200080f0c0d */
[----:B------:R-:W2:Y:S05]  /*0bf0*/  LDG.E.U16.CONSTANT R10, desc[UR4][R10.64] ;  /* 0x000000040a0a7981 */ /* 0x000eaa000c1e9500 */
[----:B------:R-:W2:Y:S02]  /*0c00*/  LDG.E.U16.CONSTANT R13, desc[UR4][R12.64] ;  /* 0x000000040c0d7981 */ /* 0x000ea4000c1e9500 */
[----:B--2---:R-:W-:-:S07]  /*0c10*/  HFMA2 R24, R13.H0_H0, R10.H0_H0, R24.H0_H0 ;  /* 0x2000000a0d187231 */ /* 0x004fce0000040818 */
.L_x_22:
[----:B------:R-:W-:Y:S05]  /*0c20*/  BSYNC.RECONVERGENT B2 ;  /* 0x0000000000027941 */ /* 0x000fea0003800200 */
.L_x_21:
[----:B------:R-:W-:-:S07]  /*0c30*/  IADD3 R6, PT, PT, R6, 0x4, RZ ;  /* 0x0000000406067810 */ /* 0x000fce0007ffe0ff */
.L_x_16:
[----:B------:R-:W-:Y:S05]  /*0c40*/  BSYNC.RECONVERGENT B1 ;  /* 0x0000000000017941 */ /* 0x000fea0003800200 */
.L_x_15:
[----:B------:R-:W-:-:S13]  /*0c50*/  ISETP.NE.AND P0, PT, R18, RZ, PT ;  /* 0x000000ff1200720c */ /* 0x000fda0003f05270 */
[----:B------:R-:W-:Y:S05]  /*0c60*/  @!P0 BRA `(.L_x_1) ;  /* 0x0000000000dc8947 */ /* 0x000fea0003800000 */
[----:B------:R-:W-:Y:S01]  /*0c70*/  ISETP.NE.AND P1, PT, R18, 0x1, PT ;  /* 0x000000011200780c */ /* 0x000fe20003f25270 */
[----:B------:R-:W-:Y:S01]  /*0c80*/  BSSY.RECONVERGENT B1, `(.L_x_23) ;  /* 0x0000022000017945 */ /* 0x000fe20003800200 */
[----:B------:R-:W-:-:S04]  /*0c90*/  LOP3.LUT R2, R2, 0x1, RZ, 0xc0, !PT ;  /* 0x0000000102027812 */ /* 0x000fc800078ec0ff */
[----:B------:R-:W-:-:S07]  /*0ca0*/  ISETP.NE.U32.AND P0, PT, R2, 0x1, PT ;  /* 0x000000010200780c */ /* 0x000fce0003f05070 */
[----:B------:R-:W-:Y:S06]  /*0cb0*/  @!P1 BRA `(.L_x_24) ;  /* 0x0000000000789947 */ /* 0x000fec0003800000 */
[----:B------:R-:W0:Y:S01]  /*0cc0*/  LDCU UR6, c[0x0][0x380] ;  /* 0x00007000ff0677ac */ /* 0x000e220008000800 */
[----:B------:R-:W1:Y:S01]  /*0cd0*/  LDC.64 R8, c[0x0][0x3a0] ;  /* 0x0000e800ff087b82 */ /* 0x000e620000000a00 */
[----:B-----5:R-:W-:-:S07]  /*0ce0*/  IADD3 R15, PT, PT, R3, R6, RZ ;  /* 0x00000006030f7210 */ /* 0x020fce0007ffe0ff */
[----:B------:R-:W4:Y:S01]  /*0cf0*/  LDC.64 R4, c[0x0][0x398] ;  /* 0x0000e600ff047b82 */ /* 0x000f220000000a00 */
[----:B0-----:R-:W-:Y:S01]  /*0d00*/  ISETP.GE.AND P2, PT, R0, UR6, PT ;  /* 0x0000000600007c0c */ /* 0x001fe2000bf46270 */
[----:B-1----:R-:W-:-:S12]  /*0d10*/  IMAD.WIDE R16, R15, 0x4, R8 ;  /* 0x000000040f107825 */ /* 0x002fd800078e0208 */
[----:B------:R-:W2:Y:S01]  /*0d20*/  @!P2 LDG.E.CONSTANT R19, desc[UR4][R16.64] ;  /* 0x000000041013a981 */ /* 0x000ea2000c1e9900 */
[----:B---3--:R-:W0:Y:S01]  /*0d30*/  @!P2 LDC.64 R12, c[0x0][0x388] ;  /* 0x0000e200ff0cab82 */ /* 0x008e220000000a00 */
[----:B----4-:R-:W-:Y:S02]  /*0d40*/  IMAD.WIDE R14, R15, 0x4, R4 ;  /* 0x000000040f0e7825 */ /* 0x010fe400078e0204 */
[----:B------:R-:W3:Y:S04]  /*0d50*/  @!P2 LDG.E.CONSTANT R21, desc[UR4][R16.64+0x4] ;  /* 0x000004041015a981 */ /* 0x000ee8000c1e9900 */
[----:B------:R-:W0:Y:S01]  /*0d60*/  @!P2 LDG.E.CONSTANT R7, desc[UR4][R14.64] ;  /* 0x000000040e07a981 */ /* 0x000e22000c1e9900 */
[----:B------:R-:W1:Y:S03]  /*0d70*/  @!P2 LDC.64 R8, c[0x0][0x388] ;  /* 0x0000e200ff08ab82 */ /* 0x000e660000000a00 */
[----:B------:R-:W4:Y:S05]  /*0d80*/  LDG.E.CONSTANT R2, desc[UR4][R14.64+0x4] ;  /* 0x000004040e027981 */ /* 0x000f2a000c1e9900 */
[----:B--2---:R-:W2:Y:S08]  /*0d90*/  @!P2 LDC.64 R10, c[0x0][0x390] ;  /* 0x0000e400ff0aab82 */ /* 0x004eb00000000a00 */
[----:B------:R-:W1:Y:S01]  /*0da0*/  @!P2 LDC.64 R4, c[0x0][0x390] ;  /* 0x0000e400ff04ab82 */ /* 0x000e620000000a00 */
[----:B------:R-:W-:-:S04]  /*0db0*/  @!P2 IMAD R19, R19, UR6, R0 ;  /* 0x000000061313ac24 */ /* 0x000fc8000f8e0200 */
[----:B--2---:R-:W-:-:S04]  /*0dc0*/  @!P2 IMAD.WIDE R10, R19, 0x2, R10 ;  /* 0x00000002130aa825 */ /* 0x004fc800078e020a */
[----:B0-----:R-:W-:Y:S02]  /*0dd0*/  @!P2 IMAD.WIDE R12, R7, 0x2, R12 ;  /* 0x00000002070ca825 */ /* 0x001fe400078e020c */
[----:B------:R-:W2:Y:S01]  /*0de0*/  @!P2 LDG.E.U16.CONSTANT R10, desc[UR4][R10.64] ;  /* 0x000000040a0aa981 */ /* 0x000ea2000c1e9500 */
[----:B----4-:R-:W-:Y:S01]  /*0df0*/  SHF.R.S32.HI R7, RZ, 0x1f, R2 ;  /* 0x0000001fff077819 */ /* 0x010fe20000011402 */
[----:B---3--:R-:W-:Y:S01]  /*0e00*/  @!P2 IMAD R21, R21, UR6, R0 ;  /* 0x000000061515ac24 */ /* 0x008fe2000f8e0200 */
[C---:B-1----:R-:W-:Y:S01]  /*0e10*/  @!P2 LEA R8, P1, R2.reuse, R8, 0x1 ;  /* 0x000000080208a211 */ /* 0x042fe200078208ff */
[----:B------:R-:W2:Y:S02]  /*0e20*/  @!P2 LDG.E.U16.CONSTANT R13, desc[UR4][R12.64] ;  /* 0x000000040c0da981 */ /* 0x000ea4000c1e9500 */
[----:B------:R-:W-:Y:S01]  /*0e30*/  @!P2 IMAD.WIDE R4, R21, 0x2, R4 ;  /* 0x000000021504a825 */ /* 0x000fe200078e0204 */
[----:B------:R-:W-:-:S05]  /*0e40*/  @!P2 LEA.HI.X R9, R2, R9, R7, 0x1, P1 ;  /* 0x000000090209a211 */ /* 0x000fca00008f0c07 */
[----:B------:R-:W3:Y:S04]  /*0e50*/  @!P2 LDG.E.U16.CONSTANT R4, desc[UR4][R4.64] ;  /* 0x000000040404a981 */ /* 0x000ee8000c1e9500 */
[----:B------:R-:W3:Y:S01]  /*0e60*/  @!P2 LDG.E.U16.CONSTANT R9, desc[UR4][R8.64] ;  /* 0x000000040809a981 */ /* 0x000ee2000c1e9500 */
[----:B------:R-:W-:Y:S01]  /*0e70*/  IADD3 R6, PT, PT, R6, 0x2, RZ ;  /* 0x0000000206067810 */ /* 0x000fe20007ffe0ff */
[----:B--2---:R-:W-:-:S04]  /*0e80*/  @!P2 HFMA2 R24, R13.H0_H0, R10.H0_H0, R24.H0_H0 ;  /* 0x2000000a0d18a231 */ /* 0x004fc80000040818 */
[----:B---3--:R-:W-:-:S07]  /*0e90*/  @!P2 HFMA2 R24, R9.H0_H0, R4.H0_H0, R24.H0_H0 ;  /* 0x200000040918a231 */ /* 0x008fce0000040818 */
.L_x_24:
[----:B------:R-:W-:Y:S05]  /*0ea0*/  BSYNC.RECONVERGENT B1 ;  /* 0x0000000000017941 */ /* 0x000fea0003800200 */
.L_x_23:
[----:B------:R-:W-:Y:S05]  /*0eb0*/  @P0 BRA `(.L_x_1) ;  /* 0x0000000000480947 */ /* 0x000fea0003800000 */
[----:B---3--:R-:W0:Y:S02]  /*0ec0*/  LDC R13, c[0x0][0x380] ;  /* 0x0000e000ff0d7b82 */ /* 0x008e240000000800 */
[----:B0-----:R-:W-:-:S13]  /*0ed0*/  ISETP.GE.AND P0, PT, R0, R13, PT ;  /* 0x0000000d0000720c */ /* 0x001fda0003f06270 */
[----:B------:R-:W-:Y:S05]  /*0ee0*/  @P0 BRA `(.L_x_1) ;  /* 0x00000000003c0947 */ /* 0x000fea0003800000 */
[----:B------:R-:W0:Y:S01]  /*0ef0*/  LDC.64 R8, c[0x0][0x3a0] ;  /* 0x0000e800ff087b82 */ /* 0x000e220000000a00 */
[----:B--2--5:R-:W-:-:S07]  /*0f00*/  IADD3 R11, PT, PT, R3, R6, RZ ;  /* 0x00000006030b7210 */ /* 0x024fce0007ffe0ff */
[----:B------:R-:W1:Y:S01]  /*0f10*/  LDC.64 R4, c[0x0][0x398] ;  /* 0x0000e600ff047b82 */ /* 0x000e620000000a00 */
[----:B0-----:R-:W-:-:S07]  /*0f20*/  IMAD.WIDE R6, R11, 0x4, R8 ;  /* 0x000000040b067825 */ /* 0x001fce00078e0208 */
[----:B------:R-:W0:Y:S01]  /*0f30*/  LDC.64 R8, c[0x0][0x390] ;  /* 0x0000e400ff087b82 */ /* 0x000e220000000a00 */
[----:B------:R-:W2:Y:S01]  /*0f40*/  LDG.E.CONSTANT R7, desc[UR4][R6.64] ;  /* 0x0000000406077981 */ /* 0x000ea2000c1e9900 */
[----:B-1----:R-:W-:-:S06]  /*0f50*/  IMAD.WIDE R4, R11, 0x4, R4 ;  /* 0x000000040b047825 */ /* 0x002fcc00078e0204 */
[----:B------:R-:W1:Y:S01]  /*0f60*/  LDC.64 R10, c[0x0][0x388] ;  /* 0x0000e200ff0a7b82 */ /* 0x000e620000000a00 */
[----:B------:R-:W1:Y:S01]  /*0f70*/  LDG.E.CONSTANT R5, desc[UR4][R4.64] ;  /* 0x0000000404057981 */ /* 0x000e62000c1e9900 */
[----:B--2---:R-:W-:-:S04]  /*0f80*/  IMAD R13, R7, R13, R0 ;  /* 0x0000000d070d7224 */ /* 0x004fc800078e0200 */
[----:B0-----:R-:W-:-:S04]  /*0f90*/  IMAD.WIDE R8, R13, 0x2, R8 ;  /* 0x000000020d087825 */ /* 0x001fc800078e0208 */
[----:B-1----:R-:W-:Y:S02]  /*0fa0*/  IMAD.WIDE R10, R5, 0x2, R10 ;  /* 0x00000002050a7825 */ /* 0x002fe400078e020a */
[----:B------:R-:W2:Y:S04]  /*0fb0*/  LDG.E.U16.CONSTANT R8, desc[UR4][R8.64] ;  /* 0x0000000408087981 */ /* 0x000ea8000c1e9500 */
[----:B------:R-:W2:Y:S02]  /*0fc0*/  LDG.E.U16.CONSTANT R11, desc[UR4][R10.64] ;  /* 0x000000040a0b7981 */ /* 0x000ea4000c1e9500 */
[----:B--2---:R-:W-:-:S07]  /*0fd0*/  HFMA2 R24, R11.H0_H0, R8.H0_H0, R24.H0_H0 ;  /* 0x200000080b187231 */ /* 0x004fce0000040818 */
.L_x_1:
[----:B------:R-:W-:Y:S05]  /*0fe0*/  BSYNC.RECONVERGENT B0 ;  /* 0x0000000000007941 */ /* 0x000fea0003800200 */
.L_x_0:
[----:B------:R-:W-:Y:S05]  /*0ff0*/  WARPSYNC.ALL ;  /* 0x0000000000007948 */ /* 0x000fea0003800000 */
[----:B------:R-:W0:Y:S02]  /*1000*/  LDCU UR6, c[0x0][0x380] ;  /* 0x00007000ff0677ac */ /* 0x000e240008000800 */
[----:B0-----:R-:W-:-:S13]  /*1010*/  ISETP.GE.AND P0, PT, R0, UR6, PT ;  /* 0x0000000600007c0c */ /* 0x001fda000bf06270 */
[----:B------:R-:W-:Y:S05]  /*1020*/  @P0 EXIT ;  /* 0x000000000000094d */ /* 0x000fea0003800000 */
[----:B------:R-:W0:Y:S02]  /*1030*/  LDC.64 R4, c[0x0][0x3a8] ;  /* 0x0000ea00ff047b82 */ /* 0x000e240000000a00 */
[----:B0----5:R-:W-:-:S06]  /*1040*/  IMAD.WIDE R2, R3, 0x4, R4 ;  /* 0x0000000403027825 */ /* 0x021fcc00078e0204 */
[----:B------:R-:W0:Y:S01]  /*1050*/  LDC.64 R4, c[0x0][0x3c0] ;  /* 0x0000f000ff047b82 */ /* 0x000e220000000a00 */
[----:B------:R-:W4:Y:S02]  /*1060*/  LDG.E.CONSTANT R3, desc[UR4][R2.64] ;  /* 0x0000000402037981 */ /* 0x000f24000c1e9900 */
[----:B----4-:R-:W-:-:S04]  /*1070*/  IMAD R7, R3, UR6, R0 ;  /* 0x0000000603077c24 */ /* 0x010fc8000f8e0200 */
[----:B0-----:R-:W-:-:S05]  /*1080*/  IMAD.WIDE R4, R7, 0x2, R4 ;  /* 0x0000000207047825 */ /* 0x001fca00078e0204 */
[----:B------:R-:W-:Y:S01]  /*1090*/  STG.E.U16 desc[UR4][R4.64], R24 ;  /* 0x0000001804007986 */ /* 0x000fe2000c101504 */
[----:B------:R-:W-:Y:S05]  /*10a0*/  EXIT ;  /* 0x000000000000794d */ /* 0x000fea0003800000 */
.L_x_25:
[----:B------:R-:W-:-:S00]  /*10b0*/  BRA `(.L_x_25) ;  /* 0xfffffffc00fc7947 */ /* 0x000fc0000383ffff */
[----:B------:R-:W-:-:S00]  /*10c0*/  NOP ;  /* 0x0000000000007918 */ /* 0x000fc00000000000 */
        /* <DEDUP_REMOVED lines=11> */
.L_x_114:


//--------------------- .text._Z15bev_pool_kernelI6__halffLi1ELi1ELb0EEviiPKT_S3_PKiS5_S5_S5_S5_PS1_ --------------------------
	.section	.text._Z15bev_pool_kernelI6__halffLi1ELi1ELb0EEviiPKT_S3_PKiS5_S5_S5_S5_PS1_,"ax",@progbits
	.align	128
        .global         _Z15bev_pool_kernelI6__halffLi1ELi1ELb0EEviiPKT_S3_PKiS5_S5_S5_S5_PS1_
        .type           _Z15bev_pool_kernelI6__halffLi1ELi1ELb0EEviiPKT_S3_PKiS5_S5_S5_S5_PS1_,@function
        .size           _Z15bev_pool_kernelI6__halffLi1ELi1ELb0EEviiPKT_S3_PKiS5_S5_S5_S5_PS1_,(.L_x_115 - _Z15bev_pool_kernelI6__halffLi1ELi1ELb0EEviiPKT_S3_PKiS5_S5_S5_S5_PS1_)
        .other          _Z15bev_pool_kernelI6__halffLi1ELi1ELb0EEviiPKT_S3_PKiS5_S5_S5_S5_PS1_,@"STO_CUDA_ENTRY STV_DEFAULT"
_Z15bev_pool_kernelI6__halffLi1ELi1ELb0EEviiPKT_S3_PKiS5_S5_S5_S5_PS1_:
.text._Z15bev_pool_kernelI6__halffLi1ELi1ELb0EEviiPKT_S3_PKiS5_S5_S5_S5_PS1_:
        /* <DEDUP_REMOVED lines=22> */
[----:B------:R-:W-:Y:S01]  /*0160*/  HFMA2 R24, -RZ, RZ, 0, 0 ;  /* 0x00000000ff187431 */ /* 0x000fe200000001ff */
[----:B--2---:R-:W-:-:S13]  /*0170*/  ISETP.GE.AND P0, PT, R2, 0x1, PT ;  /* 0x000000010200780c */ /* 0x004fda0003f06270 */
[----:B0---4-:R-:W-:Y:S05]  /*0180*/  @!P0 BRA `(.L_x_27) ;  /* 0x0000001000148947 */ /* 0x011fea0003800000 */
[C---:B------:R-:W-:Y:S01]  /*0190*/  ISETP.GE.U32.AND P0, PT, R2.reuse, 0x8, PT ;  /* 0x000000080200780c */ /* 0x040fe20003f06070 */
[----:B------:R-:W-:Y:S01]  /*01a0*/  BSSY.RECONVERGENT B1, `(.L_x_28) ;  /* 0x000007a000017945 */ /* 0x000fe20003800200 */
[----:B------:R-:W-:Y:S02]  /*01b0*/  LOP3.LUT R4, R2, 0x7, RZ, 0xc0, !PT ;  /* 0x0000000702047812 */ /* 0x000fe400078ec0ff */
[----:B------:R-:W-:Y:S02]  /*01c0*/  MOV R24, RZ ;  /* 0x000000ff00187202 */ /* 0x000fe40000000f00 */
[----:B------:R-:W-:-:S07]  /*01d0*/  MOV R6, RZ ;  /* 0x000000ff00067202 */ /* 0x000fce0000000f00 */
[----:B------:R-:W-:Y:S05]  /*01e0*/  @!P0 BRA `(.L_x_29) ;  /* 0x0000000400d48947 */ /* 0x000fea0003800000 */
[----:B------:R-:W0:Y:S01]  /*01f0*/  LDC.64 R16, c[0x0][0x3a0] ;  /* 0x0000e800ff107b82 */ /* 0x000e220000000a00 */
[----:B------:R-:W1:Y:S01]  /*0200*/  LDCU UR6, c[0x0][0x380] ;  /* 0x00007000ff0677ac */ /* 0x000e620008000800 */
[----:B------:R-:W-:Y:S02]  /*0210*/  LOP3.LUT R6, R2, 0x7ffffff8, RZ, 0xc0, !PT ;  /* 0x7ffffff802067812 */ /* 0x000fe400078ec0ff */
[----:B------:R-:W-:Y:S02]  /*0220*/  MOV R24, RZ ;  /* 0x000000ff00187202 */ /* 0x000fe40000000f00 */
[----:B-----5:R-:W-:Y:S02]  /*0230*/  MOV R5, R3 ;  /* 0x0000000300057202 */ /* 0x020fe40000000f00 */
[----:B------:R-:W2:Y:S01]  /*0240*/  LDC.64 R10, c[0x0][0x390] ;  /* 0x0000e400ff0a7b82 */ /* 0x000ea20000000a00 */
[----:B------:R-:W-:-:S07]  /*0250*/  IADD3 R7, PT, PT, -R6, RZ, RZ ;  /* 0x000000ff06077210 */ /* 0x000fce0007ffe1ff */
[----:B------:R-:W3:Y:S01]  /*0260*/  LDC.64 R12, c[0x0][0x388] ;  /* 0x0000e200ff0c7b82 */ /* 0x000ee20000000a00 */
[----:B-1----:R-:W-:-:S07]  /*0270*/  ISETP.GE.AND P0, PT, R0, UR6, PT ;  /* 0x0000000600007c0c */ /* 0x002fce000bf06270 */
[----:B------:R-:W1:Y:S01]  /*0280*/  LDC.64 R14, c[0x0][0x398] ;  /* 0x0000e600ff0e7b82 */ /* 0x000e620000000a00 */
[----:B0-----:R-:W-:-:S04]  /*0290*/  IADD3 R16, P1, PT, R16, 0x10, RZ ;  /* 0x0000001010107810 */ /* 0x001fc80007f3e0ff */
[----:B------:R-:W-:-:S09]  /*02a0*/  IADD3.X R17, PT, PT, RZ, R17, RZ, P1, !PT ;  /* 0x00000011ff117210 */ /* 0x000fd20000ffe4ff */
.L_x_40:
        /* <DEDUP_REMOVED lines=16> */
[----:B------:R-:W3:Y:S03]  /*03b0*/  LDG.E.U16.CONSTANT R26, desc[UR4][R26.64] ;  /* 0x000000041a1a7981 */ /* 0x000ee6000c1e9500 */
[----:B------:R-:W-:-:S02]  /*03c0*/  IMAD.WIDE R20, R21, 0x2, R10 ;  /* 0x0000000215147825 */ /* 0x000fc400078e020a */
[----:B------:R-:W4:Y:S04]  /*03d0*/  LDG.E.U16.CONSTANT R22, desc[UR4][R22.64] ;  /* 0x0000000416167981 */ /* 0x000f28000c1e9500 */
[----:B------:R4:W5:Y:S01]  /*03e0*/  LDG.E.U16.CONSTANT R20, desc[UR4][R20.64] ;  /* 0x0000000414147981 */ /* 0x000962000c1e9500 */
[----:B--2---:R-:W-:Y:S02]  /*03f0*/  HADD2.F32 R25, -RZ, R28.H0_H0 ;  /* 0x2000001cff197230 */ /* 0x004fe40000004100 */
[----:B---3--:R-:W-:Y:S02]  /*0400*/  HADD2.F32 R26, -RZ, R26.H0_H0 ;  /* 0x2000001aff1a7230 */ /* 0x008fe40000004100 */
[----:B----4-:R-:W-:-:S03]  /*0410*/  HADD2.F32 R21, -RZ, R22.H0_H0 ;  /* 0x20000016ff157230 */ /* 0x010fc60000004100 */
[----:B------:R-:W-:Y:S01]  /*0420*/  FFMA R24, R25, R26, R24 ;  /* 0x0000001a19187223 */ /* 0x000fe20000000018 */
[----:B-----5:R-:W-:-:S05]  /*0430*/  HADD2.F32 R28, -RZ, R20.H0_H0 ;  /* 0x20000014ff1c7230 */ /* 0x020fca0000004100 */
[----:B------:R-:W-:-:S07]  /*0440*/  FFMA R24, R21, R28, R24 ;  /* 0x0000001c15187223 */ /* 0x000fce0000000018 */
.L_x_31:
[----:B------:R-:W-:Y:S05]  /*0450*/  BSYNC.RECONVERGENT B2 ;  /* 0x0000000000027941 */ /* 0x000fea0003800200 */
.L_x_30:
        /* <DEDUP_REMOVED lines=9> */
[----:B------:R-:W3:Y:S01]  /*04f0*/  LDG.E.U16.CONSTANT R20, desc[UR4][R20.64] ;  /* 0x0000000414147981 */ /* 0x000ee2000c1e9500 */
[----:B--2---:R-:W-:Y:S02]  /*0500*/  HADD2.F32 R25, -RZ, R22.H0_H0 ;  /* 0x20000016ff197230 */ /* 0x004fe40000004100 */
[----:B---3--:R-:W-:-:S05]  /*0510*/  HADD2.F32 R26, -RZ, R20.H0_H0 ;  /* 0x20000014ff1a7230 */ /* 0x008fca0000004100 */
[----:B------:R-:W-:Y:S01]  /*0520*/  FFMA R24, R25, R26, R24 ;  /* 0x0000001a19187223 */ /* 0x000fe20000000018 */
[----:B------:R-:W-:Y:S06]  /*0530*/  @P0 BRA `(.L_x_35) ;  /* 0x0000000000540947 */ /* 0x000fec0003800000 */
[----:B------:R-:W2:Y:S04]  /*0540*/  LDG.E.CONSTANT R21, desc[UR4][R8.64+-0x4] ;  /* 0xfffffc0408157981 */ /* 0x000ea8000c1e9900 */
[----:B------:R-:W3:Y:S01]  /*0550*/  LDG.E.CONSTANT R23, desc[UR4][R18.64+0xc] ;  /* 0x00000c0412177981 */ /* 0x000ee2000c1e9900 */
[----:B--2---:R-:W-:Y:S02]  /*0560*/  IMAD R21, R21, UR7, R0 ;  /* 0x0000000715157c24 */ /* 0x004fe4000f8e0200 */
[----:B---3--:R-:W-:-:S04]  /*0570*/  IMAD.WIDE R22, R23, 0x2, R12 ;  /* 0x0000000217167825 */ /* 0x008fc800078e020c */
[----:B------:R-:W-:Y:S02]  /*0580*/  IMAD.WIDE R20, R21, 0x2, R10 ;  /* 0x0000000215147825 */ /* 0x000fe400078e020a */
[----:B------:R-:W2:Y:S04]  /*0590*/  LDG.E.U16.CONSTANT R22, desc[UR4][R22.64] ;  /* 0x0000000416167981 */ /* 0x000ea8000c1e9500 */
[----:B------:R-:W3:Y:S01]  /*05a0*/  LDG.E.U16.CONSTANT R20, desc[UR4][R20.64] ;  /* 0x0000000414147981 */ /* 0x000ee2000c1e9500 */
[----:B--2---:R-:W-:Y:S02]  /*05b0*/  HADD2.F32 R25, -RZ, R22.H0_H0 ;  /* 0x20000016ff197230 */ /* 0x004fe40000004100 */
[----:B---3--:R-:W-:-:S05]  /*05c0*/  HADD2.F32 R26, -RZ, R20.H0_H0 ;  /* 0x20000014ff1a7230 */ /* 0x008fca0000004100 */
[----:B------:R-:W-:-:S07]  /*05d0*/  FFMA R24, R25, R26, R24 ;  /* 0x0000001a19187223 */ /* 0x000fce0000000018 */
.L_x_34:
        /* <DEDUP_REMOVED lines=10> */
[----:B------:R-:W-:-:S07]  /*0680*/  FFMA R24, R25, R26, R24 ;  /* 0x0000001a19187223 */ /* 0x000fce0000000018 */
.L_x_35:
        /* <DEDUP_REMOVED lines=12> */
.L_x_36:
[----:B------:R-:W-:Y:S05]  /*0750*/  @P0 BREAK.RELIABLE B3 ;  /* 0x0000000000030942 */ /* 0x000fea0003800100 */
[----:B------:R-:W-:Y:S05]  /*0760*/  @P0 BRA `(.L_x_37) ;  /* 0x00000000002c0947 */ /* 0x000fea0003800000 */
[----:B------:R-:W-:Y:S05]  /*0770*/  BSYNC.RELIABLE B3 ;  /* 0x0000000000037941 */ /* 0x000fea0003800100 */
.L_x_33:
        /* <DEDUP_REMOVED lines=10> */
.L_x_37:
[----:B------:R-:W-:Y:S05]  /*0820*/  BSYNC.RECONVERGENT B2 ;  /* 0x0000000000027941 */ /* 0x000fea0003800200 */
.L_x_32:
[----:B------:R-:W-:Y:S04]  /*0830*/  BSSY.RECONVERGENT B2, `(.L_x_38) ;  /* 0x000000e000027945 */ /* 0x000fe80003800200 */
[----:B------:R-:W-:Y:S05]  /*0840*/  @P0 BRA `(.L_x_39) ;  /* 0x0000000000300947 */ /* 0x000fea0003800000 */
[----:B------:R-:W4:Y:S04]  /*0850*/  LDG.E.CONSTANT R9, desc[UR4][R8.64+0xc] ;  /* 0x00000c0408097981 */ /* 0x000f28000c1e9900 */
[----:B------:R-:W5:Y:S01]  /*0860*/  LDG.E.CONSTANT R18, desc[UR4][R18.64+0x1c] ;  /* 0x00001c0412127981 */ /* 0x000f62000c1e9900 */
[----:B----4-:R-:W-:Y:S01]  /*0870*/  IMAD R23, R9, UR7, R0 ;  /* 0x0000000709177c24 */ /* 0x010fe2000f8e0200 */
[----:B-----5:R-:W-:Y:S02]  /*0880*/  SHF.R.S32.HI R21, RZ, 0x1f, R18 ;  /* 0x0000001fff157819 */ /* 0x020fe40000011412 */
[----:B------:R-:W-:Y:S01]  /*0890*/  LEA R20, P1, R18, UR8, 0x1 ;  /* 0x0000000812147c11 */ /* 0x000fe2000f8208ff */
[----:B--2---:R-:W-:-:S03]  /*08a0*/  IMAD.WIDE R22, R23, 0x2, R10 ;  /* 0x0000000217167825 */ /* 0x004fc600078e020a */
[----:B------:R-:W-:-:S03]  /*08b0*/  LEA.HI.X R21, R18, UR9, R21, 0x1, P1 ;  /* 0x0000000912157c11 */ /* 0x000fc600088f0c15 */
[----:B------:R-:W2:Y:S04]  /*08c0*/  LDG.E.U16.CONSTANT R22, desc[UR4][R22.64] ;  /* 0x0000000416167981 */ /* 0x000ea8000c1e9500 */
[----:B------:R-:W4:Y:S01]  /*08d0*/  LDG.E.U16.CONSTANT R20, desc[UR4][R20.64] ;  /* 0x0000000414147981 */ /* 0x000f22000c1e9500 */
[----:B--2---:R-:W-:Y:S02]  /*08e0*/  HADD2.F32 R26, -RZ, R22.H0_H0 ;  /* 0x20000016ff1a7230 */ /* 0x004fe40000004100 */
[----:B----4-:R-:W-:-:S05]  /*08f0*/  HADD2.F32 R25, -RZ, R20.H0_H0 ;  /* 0x20000014ff197230 */ /* 0x010fca0000004100 */
[----:B------:R-:W-:-:S07]  /*0900*/  FFMA R24, R25, R26, R24 ;  /* 0x0000001a19187223 */ /* 0x000fce0000000018 */
.L_x_39:
[----:B------:R-:W-:Y:S05]  /*0910*/  BSYNC.RECONVERGENT B2 ;  /* 0x0000000000027941 */ /* 0x000fea0003800200 */
.L_x_38:
[----:B------:R-:W-:Y:S01]  /*0920*/  IADD3 R5, PT, PT, R5, 0x8, RZ ;  /* 0x0000000805057810 */ /* 0x000fe20007ffe0ff */
[----:B------:R-:W-:Y:S06]  /*0930*/  @P2 BRA `(.L_x_40) ;  /* 0xfffffff8005c2947 */ /* 0x000fec000383ffff */
.L_x_29:
[----:B------:R-:W-:Y:S05]  /*0940*/  BSYNC.RECONVERGENT B1 ;  /* 0x0000000000017941 */ /* 0x000fea0003800200 */
.L_x_28:
        /* <DEDUP_REMOVED lines=17> */
[----:B------:R-:W0:Y:S04]  /*0a60*/  LDG.E.CONSTANT R21, desc[UR4][R8.64] ;  /* 0x0000000408157981 */ /* 0x000e28000c1e9900 */
[----:B------:R-:W4:Y:S01]  /*0a70*/  LDG.E.CONSTANT R22, desc[UR4][R4.64+0x4] ;  /* 0x0000040404167981 */ /* 0x000f22000c1e9900 */
[----:B------:R-:W1:Y:S03]  /*0a80*/  LDC.64 R14, c[0x0][0x390] ;  /* 0x0000e400ff0e7b82 */ /* 0x000e660000000a00 */
[----:B------:R-:W5:Y:S05]  /*0a90*/  LDG.E.CONSTANT R19, desc[UR4][R8.64+0x4] ;  /* 0x0000040408137981 */ /* 0x000f6a000c1e9900 */
[----:B---3--:R-:W5:Y:S08]  /*0aa0*/  LDC.64 R12, c[0x0][0x388] ;  /* 0x0000e200ff0c7b82 */ /* 0x008f700000000a00 */
[----:B------:R-:W3:Y:S01]  /*0ab0*/  LDC.64 R10, c[0x0][0x390] ;  /* 0x0000e400ff0a7b82 */ /* 0x000ee20000000a00 */
[----:B--2---:R-:W-:-:S02]  /*0ac0*/  IMAD R23, R20, R7, R0 ;  /* 0x0000000714177224 */ /* 0x004fc400078e0200 */
[----:B0-----:R-:W-:-:S04]  /*0ad0*/  IMAD.WIDE R16, R21, 0x2, R16 ;  /* 0x0000000215107825 */ /* 0x001fc800078e0210 */
[----:B-1----:R-:W-:Y:S02]  /*0ae0*/  IMAD.WIDE R14, R23, 0x2, R14 ;  /* 0x00000002170e7825 */ /* 0x002fe400078e020e */
[----:B------:R-:W2:Y:S02]  /*0af0*/  LDG.E.U16.CONSTANT R16, desc[UR4][R16.64] ;  /* 0x0000000410107981 */ /* 0x000ea4000c1e9500 */
[----:B----4-:R-:W-:Y:S02]  /*0b00*/  IMAD R21, R22, R7, R0 ;  /* 0x0000000716157224 */ /* 0x010fe400078e0200 */
[----:B-----5:R-:W-:Y:S01]  /*0b10*/  IMAD.WIDE R12, R19, 0x2, R12 ;  /* 0x00000002130c7825 */ /* 0x020fe200078e020c */
[----:B------:R-:W4:Y:S03]  /*0b20*/  LDG.E.U16.CONSTANT R14, desc[UR4][R14.64] ;  /* 0x000000040e0e7981 */ /* 0x000f26000c1e9500 */
[----:B---3--:R-:W-:-:S02]  /*0b30*/  IMAD.WIDE R10, R21, 0x2, R10 ;  /* 0x00000002150a7825 */ /* 0x008fc400078e020a */
[----:B------:R-:W3:Y:S04]  /*0b40*/  LDG.E.U16.CONSTANT R12, desc[UR4][R12.64] ;  /* 0x000000040c0c7981 */ /* 0x000ee8000c1e9500 */
[----:B------:R-:W5:Y:S01]  /*0b50*/  LDG.E.U16.CONSTANT R10, desc[UR4][R10.64] ;  /* 0x000000040a0a7981 */ /* 0x000f62000c1e9500 */
[----:B--2---:R-:W-:Y:S02]  /*0b60*/  HADD2.F32 R19, -RZ, R16.H0_H0 ;  /* 0x20000010ff137230 */ /* 0x004fe40000004100 */
[----:B----4-:R-:W-:Y:S02]  /*0b70*/  HADD2.F32 R20, -RZ, R14.H0_H0 ;  /* 0x2000000eff147230 */ /* 0x010fe40000004100 */
[----:B---3--:R-:W-:-:S03]  /*0b80*/  HADD2.F32 R22, -RZ, R12.H0_H0 ;  /* 0x2000000cff167230 */ /* 0x008fc60000004100 */
[----:B------:R-:W-:Y:S01]  /*0b90*/  FFMA R19, R19, R20, R24 ;  /* 0x0000001413137223 */ /* 0x000fe20000000018 */
[----:B-----5:R-:W-:-:S05]  /*0ba0*/  HADD2.F32 R21, -RZ, R10.H0_H0 ;  /* 0x2000000aff157230 */ /* 0x020fca0000004100 */
[----:B------:R-:W-:-:S07]  /*0bb0*/  FFMA R24, R22, R21, R19 ;  /* 0x0000001516187223 */ /* 0x000fce0000000013 */
.L_x_44:
[----:B------:R-:W-:Y:S05]  /*0bc0*/  BSYNC.RECONVERGENT B2 ;  /* 0x0000000000027941 */ /* 0x000fea0003800200 */
.L_x_43:
        /* <DEDUP_REMOVED lines=10> */
[----:B------:R-:W3:Y:S01]  /*0c70*/  LDG.E.U16.CONSTANT R10, desc[UR4][R10.64] ;  /* 0x000000040a0a7981 */ /* 0x000ee2000c1e9500 */
[----:B--2---:R-:W-:Y:S02]  /*0c80*/  HADD2.F32 R15, -RZ, R12.H0_H0 ;  /* 0x2000000cff0f7230 */ /* 0x004fe40000004100 */
[----:B---3--:R-:W-:-:S05]  /*0c90*/  HADD2.F32 R14, -RZ, R10.H0_H0 ;  /* 0x2000000aff0e7230 */ /* 0x008fca0000004100 */
[----:B------:R-:W-:-:S07]  /*0ca0*/  FFMA R24, R15, R14, R24 ;  /* 0x0000000e0f187223 */ /* 0x000fce0000000018 */
.L_x_46:
[----:B------:R-:W-:Y:S05]  /*0cb0*/  BSYNC.RECONVERGENT B2 ;  /* 0x0000000000027941 */ /* 0x000fea0003800200 */
.L_x_45:
        /* <DEDUP_REMOVED lines=11> */
[----:B------:R-:W2:Y:S04]  /*0d70*/  LDG.E.U16.CONSTANT R10, desc[UR4][R10.64] ;  /* 0x000000040a0a7981 */ /* 0x000ea8000c1e9500 */
[----:B------:R-:W3:Y:S01]  /*0d80*/  LDG.E.U16.CONSTANT R12, desc[UR4][R12.64] ;  /* 0x000000040c0c7981 */ /* 0x000ee2000c1e9500 */
[----:B--2---:R-:W-:Y:S02]  /*0d90*/  HADD2.F32 R4, -RZ, R10.H0_H0 ;  /* 0x2000000aff047230 */ /* 0x004fe40000004100 */
[----:B---3--:R-:W-:-:S05]  /*0da0*/  HADD2.F32 R5, -RZ, R12.H0_H0 ;  /* 0x2000000cff057230 */ /* 0x008fca0000004100 */
[----:B------:R-:W-:-:S07]  /*0db0*/  FFMA R24, R5, R4, R24 ;  /* 0x0000000405187223 */ /* 0x000fce0000000018 */
.L_x_48:
[----:B------:R-:W-:Y:S05]  /*0dc0*/  BSYNC.RECONVERGENT B2 ;  /* 0x0000000000027941 */ /* 0x000fea0003800200 */
.L_x_47:
[----:B------:R-:W-:-:S07]  /*0dd0*/  IADD3 R6, PT, PT, R6, 0x4, RZ ;  /* 0x0000000406067810 */ /* 0x000fce0007ffe0ff */
.L_x_42:
[----:B------:R-:W-:Y:S05]  /*0de0*/  BSYNC.RECONVERGENT B1 ;  /* 0x0000000000017941 */ /* 0x000fea0003800200 */
.L_x_41:
        /* <DEDUP_REMOVED lines=12> */
[----:B-1----:R-:W-:-:S05]  /*0eb0*/  IMAD.WIDE R14, R17, 0x4, R4 ;  /* 0x00000004110e7825 */ /* 0x002fca00078e0204 */
[----:B------:R-:W2:Y:S07]  /*0ec0*/  LDG.E.CONSTANT R2, desc[UR4][R14.64+0x4] ;  /* 0x000004040e027981 */ /* 0x000eae000c1e9900 */
[----:B---3--:R-:W0:Y:S01]  /*0ed0*/  @!P2 LDC.64 R12, c[0x0][0x388] ;  /* 0x0000e200ff0cab82 */ /* 0x008e220000000a00 */
[----:B----4-:R-:W-:Y:S01]  /*0ee0*/  IMAD.WIDE R16, R17, 0x4, R8 ;  /* 0x0000000411107825 */ /* 0x010fe200078e0208 */
[----:B------:R-:W0:Y:S04]  /*0ef0*/  @!P2 LDG.E.CONSTANT R7, desc[UR4][R14.64] ;  /* 0x000000040e07a981 */ /* 0x000e28000c1e9900 */
[----:B------:R-:W3:Y:S02]  /*0f00*/  @!P2 LDG.E.CONSTANT R19, desc[UR4][R16.64] ;  /* 0x000000041013a981 */ /* 0x000ee4000c1e9900 */
[----:B--2---:R-:W1:Y:S02]  /*0f10*/  @!P2 LDC.64 R10, c[0x0][0x390] ;  /* 0x0000e400ff0aab82 */ /* 0x004e640000000a00 */
[----:B------:R-:W2:Y:S06]  /*0f20*/  @!P2 LDG.E.CONSTANT R21, desc[UR4][R16.64+0x4] ;  /* 0x000004041015a981 */ /* 0x000eac000c1e9900 */
[----:B------:R-:W4:Y:S08]  /*0f30*/  @!P2 LDC.64 R4, c[0x0][0x388] ;  /* 0x0000e200ff04ab82 */ /* 0x000f300000000a00 */
[----:B------:R-:W1:Y:S01]  /*0f40*/  @!P2 LDC.64 R8, c[0x0][0x390] ;  /* 0x0000e400ff08ab82 */ /* 0x000e620000000a00 */
[----:B----4-:R-:W-:Y:S01]  /*0f50*/  @!P2 LEA R4, P1, R2, R4, 0x1 ;  /* 0x000000040204a211 */ /* 0x010fe200078208ff */
[----:B0-----:R-:W-:-:S04]  /*0f60*/  @!P2 IMAD.WIDE R12, R7, 0x2, R12 ;  /* 0x00000002070ca825 */ /* 0x001fc800078e020c */
[----:B---3--:R-:W-:Y:S01]  /*0f70*/  @!P2 IMAD R19, R19, UR6, R0 ;  /* 0x000000061313ac24 */ /* 0x008fe2000f8e0200 */
[----:B------:R-:W-:Y:S01]  /*0f80*/  SHF.R.S32.HI R7, RZ, 0x1f, R2 ;  /* 0x0000001fff077819 */ /* 0x000fe20000011402 */
[----:B------:R-:W3:Y:S01]  /*0f90*/  @!P2 LDG.E.U16.CONSTANT R12, desc[UR4][R12.64] ;  /* 0x000000040c0ca981 */ /* 0x000ee2000c1e9500 */
[----:B--2---:R-:W-:Y:S02]  /*0fa0*/  @!P2 IMAD R21, R21, UR6, R0 ;  /* 0x000000061515ac24 */ /* 0x004fe4000f8e0200 */
[----:B-1----:R-:W-:Y:S01]  /*0fb0*/  @!P2 IMAD.WIDE R10, R19, 0x2, R10 ;  /* 0x00000002130aa825 */ /* 0x002fe200078e020a */
[----:B------:R-:W-:-:S03]  /*0fc0*/  @!P2 LEA.HI.X R5, R2, R5, R7, 0x1, P1 ;  /* 0x000000050205a211 */ /* 0x000fc600008f0c07 */
[----:B------:R-:W-:Y:S02]  /*0fd0*/  @!P2 IMAD.WIDE R8, R21, 0x2, R8 ;  /* 0x000000021508a825 */ /* 0x000fe400078e0208 */
[----:B------:R-:W2:Y:S04]  /*0fe0*/  @!P2 LDG.E.U16.CONSTANT R10, desc[UR4][R10.64] ;  /* 0x000000040a0aa981 */ /* 0x000ea8000c1e9500 */
[----:B------:R-:W4:Y:S04]  /*0ff0*/  @!P2 LDG.E.U16.CONSTANT R8, desc[UR4][R8.64] ;  /* 0x000000040808a981 */ /* 0x000f28000c1e9500 */
[----:B------:R-:W4:Y:S01]  /*1000*/  @!P2 LDG.E.U16.CONSTANT R4, desc[UR4][R4.64] ;  /* 0x000000040404a981 */ /* 0x000f22000c1e9500 */
[----:B------:R-:W-:Y:S01]  /*1010*/  IADD3 R6, PT, PT, R6, 0x2, RZ ;  /* 0x0000000206067810 */ /* 0x000fe20007ffe0ff */
[----:B---3--:R-:W-:-:S02]  /*1020*/  @!P2 HADD2.F32 R7, -RZ, R12.H0_H0 ;  /* 0x2000000cff07a230 */ /* 0x008fc40000004100 */
[----:B--2---:R-:W-:Y:S02]  /*1030*/  @!P2 HADD2.F32 R2, -RZ, R10.H0_H0 ;  /* 0x2000000aff02a230 */ /* 0x004fe40000004100 */
[----:B----4-:R-:W-:-:S03]  /*1040*/  @!P2 HADD2.F32 R14, -RZ, R8.H0_H0 ;  /* 0x20000008ff0ea230 */ /* 0x010fc60000004100 */
[----:B------:R-:W-:Y:S01]  /*1050*/  @!P2 FFMA R24, R7, R2, R24 ;  /* 0x000000020718a223 */ /* 0x000fe20000000018 */
[----:B------:R-:W-:-:S05]  /*1060*/  @!P2 HADD2.F32 R15, -RZ, R4.H0_H0 ;  /* 0x20000004ff0fa230 */ /* 0x000fca0000004100 */
[----:B------:R-:W-:-:S07]  /*1070*/  @!P2 FFMA R24, R15, R14, R24 ;  /* 0x0000000e0f18a223 */ /* 0x000fce0000000018 */
.L_x_50:
[----:B------:R-:W-:Y:S05]  /*1080*/  BSYNC.RECONVERGENT B1 ;  /* 0x0000000000017941 */ /* 0x000fea0003800200 */
.L_x_49:
        /* <DEDUP_REMOVED lines=17> */
[----:B------:R-:W3:Y:S01]  /*11a0*/  LDG.E.U16.CONSTANT R10, desc[UR4][R10.64] ;  /* 0x000000040a0a7981 */ /* 0x000ee2000c1e9500 */
[----:B--2---:R-:W-:Y:S02]  /*11b0*/  HADD2.F32 R2, -RZ, R8.H0_H0 ;  /* 0x20000008ff027230 */ /* 0x004fe40000004100 */
[----:B---3--:R-:W-:-:S05]  /*11c0*/  HADD2.F32 R13, -RZ, R10.H0_H0 ;  /* 0x2000000aff0d7230 */ /* 0x008fca0000004100 */
[----:B------:R-:W-:-:S07]  /*11d0*/  FFMA R24, R13, R2, R24 ;  /* 0x000000020d187223 */ /* 0x000fce0000000018 */
.L_x_27:
[----:B------:R-:W-:Y:S05]  /*11e0*/  BSYNC.RECONVERGENT B0 ;  /* 0x0000000000007941 */ /* 0x000fea0003800200 */
.L_x_26:
[----:B------:R-:W-:Y:S05]  /*11f0*/  WARPSYNC.ALL ;  /* 0x0000000000007948 */ /* 0x000fea0003800000 */
[----:B------:R-:W0:Y:S02]  /*1200*/  LDCU UR6, c[0x0][0x380] ;  /* 0x00007000ff0677ac */ /* 0x000e240008000800 */
[----:B0-----:R-:W-:-:S13]  /*1210*/  ISETP.GE.AND P0, PT, R0, UR6, PT ;  /* 0x0000000600007c0c */ /* 0x001fda000bf06270 */
[----:B------:R-:W-:Y:S05]  /*1220*/  @P0 EXIT ;  /* 0x000000000000094d */ /* 0x000fea0003800000 */
[----:B------:R-:W0:Y:S02]  /*1230*/  LDC.64 R4, c[0x0][0x3a8] ;  /* 0x0000ea00ff047b82 */ /* 0x000e240000000a00 */
[----:B0----5:R-:W-:-:S06]  /*1240*/  IMAD.WIDE R2, R3, 0x4, R4 ;  /* 0x0000000403027825 */ /* 0x021fcc00078e0204 */
[----:B------:R-:W0:Y:S01]  /*1250*/  LDC.64 R4, c[0x0][0x3c0] ;  /* 0x0000f000ff047b82 */ /* 0x000e220000000a00 */
[----:B------:R-:W4:Y:S01]  /*1260*/  LDG.E.CONSTANT R3, desc[UR4][R2.64] ;  /* 0x0000000402037981 */ /* 0x000f22000c1e9900 */
[----:B------:R-:W-:Y:S01]  /*1270*/  F2FP.F16.F32.PACK_AB R24, RZ, R24 ;  /* 0x00000018ff18723e */ /* 0x000fe200000000ff */
[----:B----4-:R-:W-:-:S04]  /*1280*/  IMAD R7, R3, UR6, R0 ;  /* 0x0000000603077c24 */ /* 0x010fc8000f8e0200 */
[----:B0-----:R-:W-:-:S05]  /*1290*/  IMAD.WIDE R4, R7, 0x2, R4 ;  /* 0x0000000207047825 */ /* 0x001fca00078e0204 */
[----:B------:R-:W-:Y:S01]  /*12a0*/  STG.E.U16 desc[UR4][R4.64], R24 ;  /* 0x0000001804007986 */ /* 0x000fe2000c101504 */
[----:B------:R-:W-:Y:S05]  /*12b0*/  EXIT ;  /* 0x000000000000794d */ /* 0x000fea0003800000 */
.L_x_51:
        /* <DEDUP_REMOVED lines=12> */
.L_x_115:


//--------------------- .text._Z15bev_pool_kernelIffLi1ELi1ELb1EEviiPKT_S2_PKiS4_S4_S4_S4_PS0_ --------------------------
	.section	.text._Z15bev_pool_kernelIffLi1ELi1ELb1EEviiPKT_S2_PKiS4_S4_S4_S4_PS0_,"ax",@progbits
	.align	128
        .global         _Z15bev_pool_kernelIffLi1ELi1ELb1EEviiPKT_S2_PKiS4_S4_S4_S4_PS0_
        .type           _Z15bev_pool_kernelIffLi1ELi1ELb1EEviiPKT_S2_PKiS4_S4_S4_S4_PS0_,@function
        .size           _Z15bev_pool_kernelIffLi1ELi1ELb1EEviiPKT_S2_PKiS4_S4_S4_S4_PS0_,(.L_x_116 - _Z15bev_pool_kernelIffLi1ELi1ELb1EEviiPKT_S2_PKiS4_S4_S4_S4_PS0_)
        .other          _Z15bev_pool_kernelIffLi1ELi1ELb1EEviiPKT_S2_PKiS4_S4_S4_S4_PS0_,@"STO_CUDA_ENTRY STV_DEFAULT"
_Z15bev_pool_kernelIffLi1ELi1ELb1EEviiPKT_S2_PKiS4_S4_S4_S4_PS0_:
.text._Z15bev_pool_kernelIffLi1ELi1ELb1EEviiPKT_S2_PKiS4_S4_S4_S4_PS0_:
        /* <DEDUP_REMOVED lines=18> */
[----:B-1----:R-:W5:Y:S01]  /*0120*/  LDG.E.CONSTANT R2, desc[UR4][R4.64] ;  /* 0x0000000404027981 */ /* 0x002f62000c1e9900 */
[----:B------:R-:W-:Y:S01]  /*0130*/  BSSY.RECONVERGENT B0, `(.L_x_52) ;  /* 0x00000ed000007945 */ /* 0x000fe20003800200 */
[----:B------:R-:W-:Y:S01]  /*0140*/  HFMA2 R24, -RZ, RZ, 0, 0 ;  /* 0x00000000ff187431 */ /* 0x000fe200000001ff */
[----:B-----5:R-:W-:-:S13]  /*0150*/  ISETP.GE.AND P0, PT, R2, 0x1, PT ;  /* 0x000000010200780c */ /* 0x020fda0003f06270 */
[----:B--234-:R-:W-:Y:S05]  /*0160*/  @!P0 BRA `(.L_x_53) ;  /* 0x0000000c00a48947 */ /* 0x01cfea0003800000 */
[----:B------:R-:W-:-:S05]  /*0170*/  IMAD.WIDE.U32 R8, R0, 0x4, R8 ;  /* 0x0000000400087825 */ /* 0x000fca00078e0008 */
[----:B------:R0:W5:Y:S01]  /*0180*/  LDG.E.CONSTANT R4, desc[UR4][R8.64] ;  /* 0x0000000408047981 */ /* 0x000162000c1e9900 */
[C---:B------:R-:W-:Y:S01]  /*0190*/  ISETP.GE.U32.AND P0, PT, R2.reuse, 0x8, PT ;  /* 0x000000080200780c */ /* 0x040fe20003f06070 */
[----:B------:R-:W-:Y:S01]  /*01a0*/  BSSY.RECONVERGENT B1, `(.L_x_54) ;  /* 0x000006a000017945 */ /* 0x000fe20003800200 */
[----:B------:R-:W-:Y:S02]  /*01b0*/  LOP3.LUT R5, R2, 0x7, RZ, 0xc0, !PT ;  /* 0x0000000702057812 */ /* 0x000fe400078ec0ff */
[----:B------:R-:W-:Y:S02]  /*01c0*/  MOV R24, RZ ;  /* 0x000000ff00187202 */ /* 0x000fe40000000f00 */
[----:B------:R-:W-:-:S07]  /*01d0*/  MOV R7, RZ ;  /* 0x000000ff00077202 */ /* 0x000fce0000000f00 */
[----:B0-----:R-:W-:Y:S05]  /*01e0*/  @!P0 BRA `(.L_x_55) ;  /* 0x0000000400948947 */ /* 0x001fea0003800000 */
        /* <DEDUP_REMOVED lines=12> */
.L_x_66:
[----:B------:R-:W-:Y:S01]  /*02b0*/  IADD3 R6, PT, PT, R6, 0x8, RZ ;  /* 0x0000000806067810 */ /* 0x000fe20007ffe0ff */
[----:B------:R-:W-:Y:S01]  /*02c0*/  BSSY.RECONVERGENT B2, `(.L_x_56) ;  /* 0x0000015000027945 */ /* 0x000fe20003800200 */
[C---:B-1----:R-:W-:Y:S02]  /*02d0*/  IMAD.WIDE R18, R25.reuse, 0x4, R14 ;  /* 0x0000000419127825 */ /* 0x042fe400078e020e */
        /* <DEDUP_REMOVED lines=10> */
[----:B------:R-:W2:Y:S02]  /*0380*/  LDG.E.CONSTANT R29, desc[UR4][R28.64] ;  /* 0x000000041c1d7981 */ /* 0x000ea4000c1e9900 */
[----:B-----5:R-:W-:Y:S02]  /*0390*/  IMAD R21, R20, UR7, R3 ;  /* 0x0000000714157c24 */ /* 0x020fe4000f8e0203 */
[----:B------:R-:W-:Y:S01]  /*03a0*/  IMAD.WIDE R22, R23, 0x4, R12 ;  /* 0x0000000417167825 */ /* 0x000fe200078e020c */
[----:B------:R-:W2:Y:S03]  /*03b0*/  LDG.E.CONSTANT R26, desc[UR4][R26.64] ;  /* 0x000000041a1a7981 */ /* 0x000ea6000c1e9900 */
[----:B------:R-:W-:-:S02]  /*03c0*/  IMAD.WIDE R20, R21, 0x4, R10 ;  /* 0x0000000415147825 */ /* 0x000fc400078e020a */
[----:B------:R-:W3:Y:S04]  /*03d0*/  LDG.E.CONSTANT R23, desc[UR4][R22.64] ;  /* 0x0000000416177981 */ /* 0x000ee8000c1e9900 */
[----:B------:R-:W3:Y:S01]  /*03e0*/  LDG.E.CONSTANT R20, desc[UR4][R20.64] ;  /* 0x0000000414147981 */ /* 0x000ee2000c1e9900 */
[----:B--2---:R-:W-:-:S04]  /*03f0*/  FFMA R24, R29, R26, R24 ;  /* 0x0000001a1d187223 */ /* 0x004fc80000000018 */
[----:B---3--:R-:W-:-:S07]  /*0400*/  FFMA R24, R23, R20, R24 ;  /* 0x0000001417187223 */ /* 0x008fce0000000018 */
.L_x_57:
[----:B------:R-:W-:Y:S05]  /*0410*/  BSYNC.RECONVERGENT B2 ;  /* 0x0000000000027941 */ /* 0x000fea0003800200 */
.L_x_56:
        /* <DEDUP_REMOVED lines=8> */
[----:B------:R-:W2:Y:S04]  /*04a0*/  LDG.E.CONSTANT R23, desc[UR4][R22.64] ;  /* 0x0000000416177981 */ /* 0x000ea8000c1e9900 */
[----:B------:R-:W2:Y:S02]  /*04b0*/  LDG.E.CONSTANT R20, desc[UR4][R20.64] ;  /* 0x0000000414147981 */ /* 0x000ea4000c1e9900 */
[----:B--2---:R-:W-:Y:S01]  /*04c0*/  FFMA R24, R23, R20, R24 ;  /* 0x0000001417187223 */ /* 0x004fe20000000018 */
[----:B------:R-:W-:Y:S06]  /*04d0*/  @P0 BRA `(.L_x_61) ;  /* 0x0000000000440947 */ /* 0x000fec0003800000 */
[----:B------:R-:W2:Y:S04]  /*04e0*/  LDG.E.CONSTANT R20, desc[UR4][R8.64+-0x4] ;  /* 0xfffffc0408147981 */ /* 0x000ea8000c1e9900 */
[----:B------:R-:W3:Y:S01]  /*04f0*/  LDG.E.CONSTANT R23, desc[UR4][R18.64+0xc] ;  /* 0x00000c0412177981 */ /* 0x000ee2000c1e9900 */
[----:B--2---:R-:W-:Y:S02]  /*0500*/  IMAD R21, R20, UR7, R3 ;  /* 0x0000000714157c24 */ /* 0x004fe4000f8e0203 */
[----:B---3--:R-:W-:-:S04]  /*0510*/  IMAD.WIDE R22, R23, 0x4, R12 ;  /* 0x0000000417167825 */ /* 0x008fc800078e020c */
[----:B------:R-:W-:Y:S02]  /*0520*/  IMAD.WIDE R20, R21, 0x4, R10 ;  /* 0x0000000415147825 */ /* 0x000fe400078e020a */
[----:B------:R-:W2:Y:S04]  /*0530*/  LDG.E.CONSTANT R23, desc[UR4][R22.64] ;  /* 0x0000000416177981 */ /* 0x000ea8000c1e9900 */
[----:B------:R-:W2:Y:S02]  /*0540*/  LDG.E.CONSTANT R20, desc[UR4][R20.64] ;  /* 0x0000000414147981 */ /* 0x000ea4000c1e9900 */
[----:B--2---:R-:W-:-:S07]  /*0550*/  FFMA R24, R23, R20, R24 ;  /* 0x0000001417187223 */ /* 0x004fce0000000018 */
.L_x_60:
        /* <DEDUP_REMOVED lines=8> */
[----:B--2---:R-:W-:-:S07]  /*05e0*/  FFMA R24, R23, R20, R24 ;  /* 0x0000001417187223 */ /* 0x004fce0000000018 */
.L_x_61:
[----:B------:R-:W-:Y:S05]  /*05f0*/  @P0 BREAK.RELIABLE B3 ;  /* 0x0000000000030942 */ /* 0x000fea0003800100 */
[----:B------:R-:W-:Y:S05]  /*0600*/  @P0 BRA `(.L_x_63) ;  /* 0x00000000004c0947 */ /* 0x000fea0003800000 */
        /* <DEDUP_REMOVED lines=8> */
.L_x_62:
[----:B------:R-:W-:Y:S05]  /*0690*/  @P0 BREAK.RELIABLE B3 ;  /* 0x0000000000030942 */ /* 0x000fea0003800100 */
[----:B------:R-:W-:Y:S05]  /*06a0*/  @P0 BRA `(.L_x_63) ;  /* 0x0000000000240947 */ /* 0x000fea0003800000 */
[----:B------:R-:W-:Y:S05]  /*06b0*/  BSYNC.RELIABLE B3 ;  /* 0x0000000000037941 */ /* 0x000fea0003800100 */
.L_x_59:
        /* <DEDUP_REMOVED lines=8> */
.L_x_63:
[----:B------:R-:W-:Y:S05]  /*0740*/  BSYNC.RECONVERGENT B2 ;  /* 0x0000000000027941 */ /* 0x000fea0003800200 */
.L_x_58:
        /* <DEDUP_REMOVED lines=9> */
[----:B------:R-:W2:Y:S04]  /*07e0*/  LDG.E.CONSTANT R21, desc[UR4][R20.64] ;  /* 0x0000000414157981 */ /* 0x000ea8000c1e9900 */
[----:B------:R-:W2:Y:S02]  /*07f0*/  LDG.E.CONSTANT R22, desc[UR4][R22.64] ;  /* 0x0000000416167981 */ /* 0x000ea4000c1e9900 */
[----:B--2---:R-:W-:-:S07]  /*0800*/  FFMA R24, R21, R22, R24 ;  /* 0x0000001615187223 */ /* 0x004fce0000000018 */
.L_x_65:
[----:B------:R-:W-:Y:S05]  /*0810*/  BSYNC.RECONVERGENT B2 ;  /* 0x0000000000027941 */ /* 0x000fea0003800200 */
.L_x_64:
[----:B------:R-:W-:Y:S01]  /*0820*/  IADD3 R25, PT, PT, R25, 0x8, RZ ;  /* 0x0000000819197810 */ /* 0x000fe20007ffe0ff */
[----:B------:R-:W-:Y:S06]  /*0830*/  @P2 BRA `(.L_x_66) ;  /* 0xfffffff8009c2947 */ /* 0x000fec000383ffff */
.L_x_55:
[----:B------:R-:W-:Y:S05]  /*0840*/  BSYNC.RECONVERGENT B1 ;  /* 0x0000000000017941 */ /* 0x000fea0003800200 */
.L_x_54:
[----:B------:R-:W-:-:S13]  /*0850*/  ISETP.NE.AND P0, PT, R5, RZ, PT ;  /* 0x000000ff0500720c */ /* 0x000fda0003f05270 */
[----:B------:R-:W-:Y:S05]  /*0860*/  @!P0 BRA `(.L_x_53) ;  /* 0x0000000400e48947 */ /* 0x000fea0003800000 */
[----:B------:R-:W-:Y:S01]  /*0870*/  ISETP.GE.U32.AND P0, PT, R5, 0x4, PT ;  /* 0x000000040500780c */ /* 0x000fe20003f06070 */
[----:B------:R-:W-:Y:S01]  /*0880*/  BSSY.RECONVERGENT B1, `(.L_x_67) ;  /* 0x000003e000017945 */ /* 0x000fe20003800200 */
[----:B------:R-:W-:-:S11]  /*0890*/  LOP3.LUT R20, R2, 0x3, RZ, 0xc0, !PT ;  /* 0x0000000302147812 */ /* 0x000fd600078ec0ff */
[----:B------:R-:W-:Y:S05]  /*08a0*/  @!P0 BRA `(.L_x_68) ;  /* 0x0000000000ec8947 */ /* 0x000fea0003800000 */
[----:B------:R-:W0:Y:S01]  /*08b0*/  LDC R6, c[0x0][0x380] ;  /* 0x0000e000ff067b82 */ /* 0x000e220000000800 */
[----:B-----5:R-:W-:Y:S01]  /*08c0*/  IADD3 R5, PT, PT, R4, R7, RZ ;  /* 0x0000000704057210 */ /* 0x020fe20007ffe0ff */
[----:B------:R-:W-:Y:S06]  /*08d0*/  BSSY.RECONVERGENT B2, `(.L_x_69) ;  /* 0x000001b000027945 */ /* 0x000fec0003800200 */
[----:B--2---:R-:W1:Y:S08]  /*08e0*/  LDC.64 R10, c[0x0][0x398] ;  /* 0x0000e600ff0a7b82 */ /* 0x004e700000000a00 */
        /* <DEDUP_REMOVED lines=11> */
[----:B------:R-:W1:Y:S08]  /*09a0*/  LDC.64 R14, c[0x0][0x390] ;  /* 0x0000e400ff0e7b82 */ /* 0x000e700000000a00 */
[----:B---3--:R-:W3:Y:S01]  /*09b0*/  LDC.64 R12, c[0x0][0x388] ;  /* 0x0000e200ff0c7b82 */ /* 0x008ee20000000a00 */
[----:B--2---:R-:W-:-:S04]  /*09c0*/  IMAD R23, R22, R6, R3 ;  /* 0x0000000616177224 */ /* 0x004fc800078e0203 */
[----:B0-----:R-:W-:-:S04]  /*09d0*/  IMAD.WIDE R18, R23, 0x4, R18 ;  /* 0x0000000417127825 */ /* 0x001fc800078e0212 */
[----:B----4-:R-:W-:Y:S02]  /*09e0*/  IMAD R25, R25, R6, R3 ;  /* 0x0000000619197224 */ /* 0x010fe400078e0203 */
[----:B-----5:R-:W-:Y:S01]  /*09f0*/  IMAD.WIDE R16, R21, 0x4, R16 ;  /* 0x0000000415107825 */ /* 0x020fe200078e0210 */
[----:B------:R-:W2:Y:S03]  /*0a00*/  LDG.E.CONSTANT R18, desc[UR4][R18.64] ;  /* 0x0000000412127981 */ /* 0x000ea6000c1e9900 */
[----:B-1----:R-:W-:Y:S02]  /*0a10*/  IMAD.WIDE R14, R25, 0x4, R14 ;  /* 0x00000004190e7825 */ /* 0x002fe400078e020e */
[----:B------:R-:W2:Y:S02]  /*0a20*/  LDG.E.CONSTANT R17, desc[UR4][R16.64] ;  /* 0x0000000410117981 */ /* 0x000ea4000c1e9900 */
[----:B---3--:R-:W-:-:S02]  /*0a30*/  IMAD.WIDE R12, R5, 0x4, R12 ;  /* 0x00000004050c7825 */ /* 0x008fc400078e020c */
[----:B------:R-:W3:Y:S04]  /*0a40*/  LDG.E.CONSTANT R14, desc[UR4][R14.64] ;  /* 0x000000040e0e7981 */ /* 0x000ee8000c1e9900 */
[----:B------:R-:W3:Y:S01]  /*0a50*/  LDG.E.CONSTANT R13, desc[UR4][R12.64] ;  /* 0x000000040c0d7981 */ /* 0x000ee2000c1e9900 */
[----:B--2---:R-:W-:-:S04]  /*0a60*/  FFMA R24, R17, R18, R24 ;  /* 0x0000001211187223 */ /* 0x004fc80000000018 */
[----:B---3--:R-:W-:-:S07]  /*0a70*/  FFMA R24, R13, R14, R24 ;  /* 0x0000000e0d187223 */ /* 0x008fce0000000018 */
.L_x_70:
[----:B------:R-:W-:Y:S05]  /*0a80*/  BSYNC.RECONVERGENT B2 ;  /* 0x0000000000027941 */ /* 0x000fea0003800200 */
.L_x_69:
[----:B------:R-:W-:Y:S04]  /*0a90*/  BSSY.RECONVERGENT B2, `(.L_x_71) ;  /* 0x000000c000027945 */ /* 0x000fe80003800200 */
[----:B------:R-:W-:Y:S05]  /*0aa0*/  @P0 BRA `(.L_x_72) ;  /* 0x0000000000280947 */ /* 0x000fea0003800000 */
[----:B------:R-:W2:Y:S01]  /*0ab0*/  LDG.E.CONSTANT R16, desc[UR4][R8.64+0x8] ;  /* 0x0000080408107981 */ /* 0x000ea2000c1e9900 */
[----:B------:R-:W0:Y:S03]  /*0ac0*/  LDC.64 R14, c[0x0][0x388] ;  /* 0x0000e200ff0e7b82 */ /* 0x000e260000000a00 */
[----:B------:R-:W0:Y:S05]  /*0ad0*/  LDG.E.CONSTANT R5, desc[UR4][R10.64+0x8] ;  /* 0x000008040a057981 */ /* 0x000e2a000c1e9900 */
[----:B---3--:R-:W1:Y:S01]  /*0ae0*/  LDC.64 R12, c[0x0][0x390] ;  /* 0x0000e400ff0c7b82 */ /* 0x008e620000000a00 */
[----:B--2---:R-:W-:-:S02]  /*0af0*/  IMAD R17, R16, R6, R3 ;  /* 0x0000000610117224 */ /* 0x004fc400078e0203 */
[----:B0-----:R-:W-:-:S04]  /*0b00*/  IMAD.WIDE R14, R5, 0x4, R14 ;  /* 0x00000004050e7825 */ /* 0x001fc800078e020e */
[----:B-1----:R-:W-:Y:S02]  /*0b10*/  IMAD.WIDE R12, R17, 0x4, R12 ;  /* 0x00000004110c7825 */ /* 0x002fe400078e020c */
[----:B------:R-:W2:Y:S04]  /*0b20*/  LDG.E.CONSTANT R15, desc[UR4][R14.64] ;  /* 0x000000040e0f7981 */ /* 0x000ea8000c1e9900 */
[----:B------:R-:W2:Y:S02]  /*0b30*/  LDG.E.CONSTANT R12, desc[UR4][R12.64] ;  /* 0x000000040c0c7981 */ /* 0x000ea4000c1e9900 */
[----:B--2---:R-:W-:-:S07]  /*0b40*/  FFMA R24, R15, R12, R24 ;  /* 0x0000000c0f187223 */ /* 0x004fce0000000018 */
.L_x_72:
[----:B------:R-:W-:Y:S05]  /*0b50*/  BSYNC.RECONVERGENT B2 ;  /* 0x0000000000027941 */ /* 0x000fea0003800200 */
.L_x_71:
[----:B------:R-:W-:Y:S04]  /*0b60*/  BSSY.RECONVERGENT B2, `(.L_x_73) ;  /* 0x000000e000027945 */ /* 0x000fe80003800200 */
[----:B------:R-:W-:Y:S05]  /*0b70*/  @P0 BRA `(.L_x_74) ;  /* 0x0000000000300947 */ /* 0x000fea0003800000 */
[----:B------:R-:W2:Y:S01]  /*0b80*/  LDG.E.CONSTANT R8, desc[UR4][R8.64+0xc] ;  /* 0x00000c0408087981 */ /* 0x000ea2000c1e9900 */
[----:B---3--:R-:W0:Y:S01]  /*0b90*/  LDC.64 R12, c[0x0][0x390] ;  /* 0x0000e400ff0c7b82 */ /* 0x008e220000000a00 */
[----:B------:R-:W1:Y:S02]  /*0ba0*/  LDCU.64 UR10, c[0x0][0x388] ;  /* 0x00007100ff0a77ac */ /* 0x000e640008000a00 */
[----:B------:R-:W3:Y:S01]  /*0bb0*/  LDG.E.CONSTANT R10, desc[UR4][R10.64+0xc] ;  /* 0x00000c040a0a7981 */ /* 0x000ee2000c1e9900 */
[----:B--2---:R-:W-:Y:S01]  /*0bc0*/  IMAD R5, R8, R6, R3 ;  /* 0x0000000608057224 */ /* 0x004fe200078e0203 */
[----:B---3--:R-:W-:-:S03]  /*0bd0*/  SHF.R.S32.HI R15, RZ, 0x1f, R10 ;  /* 0x0000001fff0f7819 */ /* 0x008fc6000001140a */
[----:B0-----:R-:W-:Y:S01]  /*0be0*/  IMAD.WIDE R12, R5, 0x4, R12 ;  /* 0x00000004050c7825 */ /* 0x001fe200078e020c */
[----:B-1----:R-:W-:-:S04]  /*0bf0*/  LEA R14, P0, R10, UR10, 0x2 ;  /* 0x0000000a0a0e7c11 */ /* 0x002fc8000f8010ff */
[----:B------:R-:W-:Y:S01]  /*0c00*/  LEA.HI.X R15, R10, UR11, R15, 0x2, P0 ;  /* 0x0000000b0a0f7c11 */ /* 0x000fe200080f140f */
[----:B------:R-:W2:Y:S05]  /*0c10*/  LDG.E.CONSTANT R12, desc[UR4][R12.64] ;  /* 0x000000040c0c7981 */ /* 0x000eaa000c1e9900 */
[----:B------:R-:W2:Y:S02]  /*0c20*/  LDG.E.CONSTANT R15, desc[UR4][R14.64] ;  /* 0x000000040e0f7981 */ /* 0x000ea4000c1e9900 */
[----:B--2---:R-:W-:-:S07]  /*0c30*/  FFMA R24, R15, R12, R24 ;  /* 0x0000000c0f187223 */ /* 0x004fce0000000018 */
.L_x_74:
[----:B------:R-:W-:Y:S05]  /*0c40*/  BSYNC.RECONVERGENT B2 ;  /* 0x0000000000027941 */ /* 0x000fea0003800200 */
.L_x_73:
[----:B------:R-:W-:-:S07]  /*0c50*/  IADD3 R7, PT, PT, R7, 0x4, RZ ;  /* 0x0000000407077810 */ /* 0x000fce0007ffe0ff */
.L_x_68:
[----:B------:R-:W-:Y:S05]  /*0c60*/  BSYNC.RECONVERGENT B1 ;  /* 0x0000000000017941 */ /* 0x000fea0003800200 */
.L_x_67:
        /* <DEDUP_REMOVED lines=8> */
[----:B--2---:R-:W1:Y:S01]  /*0cf0*/  LDC.64 R10, c[0x0][0x3a0] ;  /* 0x0000e800ff0a7b82 */ /* 0x004e620000000a00 */
[----:B-----5:R-:W-:-:S07]  /*0d00*/  IADD3 R17, PT, PT, R4, R7, RZ ;  /* 0x0000000704117210 */ /* 0x020fce0007ffe0ff */
[----:B------:R-:W2:Y:S01]  /*0d10*/  LDC.64 R8, c[0x0][0x398] ;  /* 0x0000e600ff087b82 */ /* 0x000ea20000000a00 */
[----:B0-----:R-:W-:Y:S01]  /*0d20*/  ISETP.GE.AND P2, PT, R3, UR6, PT ;  /* 0x0000000603007c0c */ /* 0x001fe2000bf46270 */
[----:B-1----:R-:W-:-:S12]  /*0d30*/  IMAD.WIDE R18, R17, 0x4, R10 ;  /* 0x0000000411127825 */ /* 0x002fd800078e020a */
[----:B------:R-:W4:Y:S01]  /*0d40*/  @!P2 LDG.E.CONSTANT R2, desc[UR4][R18.64] ;  /* 0x000000041202a981 */ /* 0x000f22000c1e9900 */
[----:B------:R-:W0:Y:S01]  /*0d50*/  @!P2 LDC.64 R14, c[0x0][0x388] ;  /* 0x0000e200ff0eab82 */ /* 0x000e220000000a00 */
[----:B--2---:R-:W-:Y:S02]  /*0d60*/  IMAD.WIDE R16, R17, 0x4, R8 ;  /* 0x0000000411107825 */ /* 0x004fe400078e0208 */
[----:B------:R-:W2:Y:S04]  /*0d70*/  @!P2 LDG.E.CONSTANT R6, desc[UR4][R18.64+0x4] ;  /* 0x000004041206a981 */ /* 0x000ea8000c1e9900 */
[----:B------:R-:W0:Y:S01]  /*0d80*/  @!P2 LDG.E.CONSTANT R5, desc[UR4][R16.64] ;  /* 0x000000041005a981 */ /* 0x000e22000c1e9900 */
[----:B------:R-:W1:Y:S03]  /*0d90*/  @!P2 LDC.64 R10, c[0x0][0x388] ;  /* 0x0000e200ff0aab82 */ /* 0x000e660000000a00 */
[----:B------:R-:W2:Y:S05]  /*0da0*/  LDG.E.CONSTANT R20, desc[UR4][R16.64+0x4] ;  /* 0x0000040410147981 */ /* 0x000eaa000c1e9900 */
[----:B---3--:R-:W3:Y:S08]  /*0db0*/  @!P2 LDC.64 R12, c[0x0][0x390] ;  /* 0x0000e400ff0cab82 */ /* 0x008ef00000000a00 */
[----:B------:R-:W1:Y:S01]  /*0dc0*/  @!P2 LDC.64 R8, c[0x0][0x390] ;  /* 0x0000e400ff08ab82 */ /* 0x000e620000000a00 */
[----:B----4-:R-:W-:-:S04]  /*0dd0*/  @!P2 IMAD R21, R2, UR6, R3 ;  /* 0x000000060215ac24 */ /* 0x010fc8000f8e0203 */
[----:B---3--:R-:W-:-:S04]  /*0de0*/  @!P2 IMAD.WIDE R12, R21, 0x4, R12 ;  /* 0x00000004150ca825 */ /* 0x008fc800078e020c */
[----:B0-----:R-:W-:Y:S02]  /*0df0*/  @!P2 IMAD.WIDE R14, R5, 0x4, R14 ;  /* 0x00000004050ea825 */ /* 0x001fe400078e020e */
[----:B------:R-:W3:Y:S01]  /*0e00*/  @!P2 LDG.E.CONSTANT R12, desc[UR4][R12.64] ;  /* 0x000000040c0ca981 */ /* 0x000ee2000c1e9900 */
[----:B--2---:R-:W-:Y:S01]  /*0e10*/  SHF.R.S32.HI R2, RZ, 0x1f, R20 ;  /* 0x0000001fff027819 */ /* 0x004fe20000011414 */
[----:B------:R-:W-:Y:S01]  /*0e20*/  @!P2 IMAD R5, R6, UR6, R3 ;  /* 0x000000060605ac24 */ /* 0x000fe2000f8e0203 */
[C---:B-1----:R-:W-:Y:S01]  /*0e30*/  @!P2 LEA R10, P1, R20.reuse, R10, 0x2 ;  /* 0x0000000a140aa211 */ /* 0x042fe200078210ff */
[----:B------:R-:W3:Y:S02]  /*0e40*/  @!P2 LDG.E.CONSTANT R15, desc[UR4][R14.64] ;  /* 0x000000040e0fa981 */ /* 0x000ee4000c1e9900 */
[----:B------:R-:W-:Y:S01]  /*0e50*/  @!P2 IMAD.WIDE R8, R5, 0x4, R8 ;  /* 0x000000040508a825 */ /* 0x000fe200078e0208 */
[----:B------:R-:W-:-:S05]  /*0e60*/  @!P2 LEA.HI.X R11, R20, R11, R2, 0x2, P1 ;  /* 0x0000000b140ba211 */ /* 0x000fca00008f1402 */
[----:B------:R-:W2:Y:S04]  /*0e70*/  @!P2 LDG.E.CONSTANT R8, desc[UR4][R8.64] ;  /* 0x000000040808a981 */ /* 0x000ea8000c1e9900 */
[----:B------:R-:W2:Y:S01]  /*0e80*/  @!P2 LDG.E.CONSTANT R11, desc[UR4][R10.64] ;  /* 0x000000040a0ba981 */ /* 0x000ea2000c1e9900 */
[----:B------:R-:W-:Y:S01]  /*0e90*/  IADD3 R7, PT, PT, R7, 0x2, RZ ;  /* 0x0000000207077810 */ /* 0x000fe20007ffe0ff */
[----:B---3--:R-:W-:-:S04]  /*0ea0*/  @!P2 FFMA R24, R15, R12, R24 ;  /* 0x0000000c0f18a223 */ /* 0x008fc80000000018 */
[----:B--2---:R-:W-:-:S07]  /*0eb0*/  @!P2 FFMA R24, R11, R8, R24 ;  /* 0x000000080b18a223 */ /* 0x004fce0000000018 */
.L_x_76:
[----:B------:R-:W-:Y:S05]  /*0ec0*/  BSYNC.RECONVERGENT B1 ;  /* 0x0000000000017941 */ /* 0x000fea0003800200 */
.L_x_75:
[----:B------:R-:W-:Y:S05]  /*0ed0*/  @P0 BRA `(.L_x_53) ;  /* 0x0000000000480947 */ /* 0x000fea0003800000 */
[----:B------:R-:W0:Y:S02]  /*0ee0*/  LDC R2, c[0x0][0x380] ;  /* 0x0000e000ff027b82 */ /* 0x000e240000000800 */
[----:B0-----:R-:W-:-:S13]  /*0ef0*/  ISETP.GE.AND P0, PT, R3, R2, PT ;  /* 0x000000020300720c */ /* 0x001fda0003f06270 */
[----:B------:R-:W-:Y:S05]  /*0f00*/  @P0 BRA `(.L_x_53) ;  /* 0x00000000003c0947 */ /* 0x000fea0003800000 */
[----:B--2---:R-:W0:Y:S01]  /*0f10*/  LDC.64 R10, c[0x0][0x3a0] ;  /* 0x0000e800ff0a7b82 */ /* 0x004e220000000a00 */
[----:B-----5:R-:W-:-:S07]  /*0f20*/  IADD3 R5, PT, PT, R4, R7, RZ ;  /* 0x0000000704057210 */ /* 0x020fce0007ffe0ff */
[----:B------:R-:W1:Y:S01]  /*0f30*/  LDC.64 R8, c[0x0][0x398] ;  /* 0x0000e600ff087b82 */ /* 0x000e620000000a00 */
[----:B0-----:R-:W-:-:S07]  /*0f40*/  IMAD.WIDE R6, R5, 0x4, R10 ;  /* 0x0000000405067825 */ /* 0x001fce00078e020a */
[----:B------:R-:W0:Y:S01]  /*0f50*/  LDC.64 R10, c[0x0][0x388] ;  /* 0x0000e200ff0a7b82 */ /* 0x000e220000000a00 */
[----:B------:R-:W3:Y:S01]  /*0f60*/  LDG.E.CONSTANT R6, desc[UR4][R6.64] ;  /* 0x0000000406067981 */ /* 0x000ee2000c1e9900 */
[----:B-1----:R-:W-:-:S06]  /*0f70*/  IMAD.WIDE R4, R5, 0x4, R8 ;  /* 0x0000000405047825 */ /* 0x002fcc00078e0208 */
[----:B------:R-:W1:Y:S01]  /*0f80*/  LDC.64 R8, c[0x0][0x390] ;  /* 0x0000e400ff087b82 */ /* 0x000e620000000a00 */
[----:B------:R-:W0:Y:S01]  /*0f90*/  LDG.E.CONSTANT R5, desc[UR4][R4.64] ;  /* 0x0000000404057981 */ /* 0x000e22000c1e9900 */
[----:B---3--:R-:W-:-:S04]  /*0fa0*/  IMAD R13, R6, R2, R3 ;  /* 0x00000002060d7224 */ /* 0x008fc800078e0203 */
[----:B-1----:R-:W-:-:S04]  /*0fb0*/  IMAD.WIDE R8, R13, 0x4, R8 ;  /* 0x000000040d087825 */ /* 0x002fc800078e0208 */
[----:B0-----:R-:W-:Y:S02]  /*0fc0*/  IMAD.WIDE R10, R5, 0x4, R10 ;  /* 0x00000004050a7825 */ /* 0x001fe400078e020a */
[----:B------:R-:W2:Y:S04]  /*0fd0*/  LDG.E.CONSTANT R8, desc[UR4][R8.64] ;  /* 0x0000000408087981 */ /* 0x000ea8000c1e9900 */
[----:B------:R-:W2:Y:S02]  /*0fe0*/  LDG.E.CONSTANT R11, desc[UR4][R10.64] ;  /* 0x000000040a0b7981 */ /* 0x000ea4000c1e9900 */
[----:B--2---:R-:W-:-:S07]  /*0ff0*/  FFMA R24, R11, R8, R24 ;  /* 0x000000080b187223 */ /* 0x004fce0000000018 */
.L_x_53:
[----:B------:R-:W-:Y:S05]  /*1000*/  BSYNC.RECONVERGENT B0 ;  /* 0x0000000000007941 */ /* 0x000fea0003800200 */
.L_x_52:
[----:B------:R-:W-:Y:S05]  /*1010*/  WARPSYNC.ALL ;  /* 0x0000000000007948 */ /* 0x000fea0003800000 */
[----:B------:R-:W0:Y:S02]  /*1020*/  LDCU UR6, c[0x0][0x380] ;  /* 0x00007000ff0677ac */ /* 0x000e240008000800 */
[----:B0-----:R-:W-:-:S13]  /*1030*/  ISETP.GE.AND P0, PT, R3, UR6, PT ;  /* 0x0000000603007c0c */ /* 0x001fda000bf06270 */
[----:B------:R-:W-:Y:S05]  /*1040*/  @P0 EXIT ;  /* 0x000000000000094d */ /* 0x000fea0003800000 */
[----:B-----5:R-:W0:Y:S01]  /*1050*/  LDC.64 R4, c[0x0][0x3c0] ;  /* 0x0000f000ff047b82 */ /* 0x020e220000000a00 */
[----:B------:R-:W-:-:S04]  /*1060*/  IMAD R3, R0, UR6, R3 ;  /* 0x0000000600037c24 */ /* 0x000fc8000f8e0203 */
[----:B0-----:R-:W-:-:S05]  /*1070*/  IMAD.WIDE R2, R3, 0x4, R4 ;  /* 0x0000000403027825 */ /* 0x001fca00078e0204 */
[----:B------:R-:W-:Y:S01]  /*1080*/  STG.E desc[UR4][R2.64], R24 ;  /* 0x0000001802007986 */ /* 0x000fe2000c101904 */
[----:B------:R-:W-:Y:S05]  /*1090*/  EXIT ;  /* 0x000000000000794d */ /* 0x000fea0003800000 */
.L_x_77:
        /* <DEDUP_REMOVED lines=14> */
.L_x_116:


//--------------------- .text._Z15bev_pool_kernelIffLi1ELi1ELb0EEviiPKT_S2_PKiS4_S4_S4_S4_PS0_ --------------------------
	.section	.text._Z15bev_pool_kernelIffLi1ELi1ELb0EEviiPKT_S2_PKiS4_S4_S4_S4_PS0_,"ax",@progbits
	.align	128
        .global         _Z15bev_pool_kernelIffLi1ELi1ELb0EEviiPKT_S2_PKiS4_S4_S4_S4_PS0_
        .type           _Z15bev_pool_kernelIffLi1ELi1ELb0EEviiPKT_S2_PKiS4_S4_S4_S4_PS0_,@function
        .size           _Z15bev_pool_kernelIffLi1ELi1ELb0EEviiPKT_S2_PKiS4_S4_S4_S4_PS0_,(.L_x_117 - _Z15bev_pool_kernelIffLi1ELi1ELb0EEviiPKT_S2_PKiS4_S4_S4_S4_PS0_)
        .other          _Z15bev_pool_kernelIffLi1ELi1ELb0EEviiPKT_S2_PKiS4_S4_S4_S4_PS0_,@"STO_CUDA_ENTRY STV_DEFAULT"
_Z15bev_pool_kernelIffLi1ELi1ELb0EEviiPKT_S2_PKiS4_S4_S4_S4_PS0_:
.text._Z15bev_pool_kernelIffLi1ELi1ELb0EEviiPKT_S2_PKiS4_S4_S4_S4_PS0_:
        /* <DEDUP_REMOVED lines=43> */
.L_x_92:
        /* <DEDUP_REMOVED lines=22> */
.L_x_83:
[----:B------:R-:W-:Y:S05]  /*0410*/  BSYNC.RECONVERGENT B2 ;  /* 0x0000000000027941 */ /* 0x000fea0003800200 */
.L_x_82:
        /* <DEDUP_REMOVED lines=20> */
.L_x_86:
        /* <DEDUP_REMOVED lines=9> */
.L_x_87:
        /* <DEDUP_REMOVED lines=10> */
.L_x_88:
[----:B------:R-:W-:Y:S05]  /*0690*/  @P0 BREAK.RELIABLE B3 ;  /* 0x0000000000030942 */ /* 0x000fea0003800100 */
[----:B------:R-:W-:Y:S05]  /*06a0*/  @P0 BRA `(.L_x_89) ;  /* 0x0000000000240947 */ /* 0x000fea0003800000 */
[----:B------:R-:W-:Y:S05]  /*06b0*/  BSYNC.RELIABLE B3 ;  /* 0x0000000000037941 */ /* 0x000fea0003800100 */
.L_x_85:
        /* <DEDUP_REMOVED lines=8> */
.L_x_89:
[----:B------:R-:W-:Y:S05]  /*0740*/  BSYNC.RECONVERGENT B2 ;  /* 0x0000000000027941 */ /* 0x000fea0003800200 */
.L_x_84:
        /* <DEDUP_REMOVED lines=12> */
.L_x_91:
[----:B------:R-:W-:Y:S05]  /*0810*/  BSYNC.RECONVERGENT B2 ;  /* 0x0000000000027941 */ /* 0x000fea0003800200 */
.L_x_90:
[----:B------:R-:W-:Y:S01]  /*0820*/  IADD3 R5, PT, PT, R5, 0x8, RZ ;  /* 0x0000000805057810 */ /* 0x000fe20007ffe0ff */
[----:B------:R-:W-:Y:S06]  /*0830*/  @P2 BRA `(.L_x_92) ;  /* 0xfffffff8009c2947 */ /* 0x000fec000383ffff */
.L_x_81:
[----:B------:R-:W-:Y:S05]  /*0840*/  BSYNC.RECONVERGENT B1 ;  /* 0x0000000000017941 */ /* 0x000fea0003800200 */
.L_x_80:
        /* <DEDUP_REMOVED lines=35> */
.L_x_96:
[----:B------:R-:W-:Y:S05]  /*0a80*/  BSYNC.RECONVERGENT B2 ;  /* 0x0000000000027941 */ /* 0x000fea0003800200 */
.L_x_95:
        /* <DEDUP_REMOVED lines=9> */
[----:B------:R-:W2:Y:S04]  /*0b20*/  LDG.E.CONSTANT R13, desc[UR4][R12.64] ;  /* 0x000000040c0d7981 */ /* 0x000ea8000c1e9900 */
[----:B------:R-:W2:Y:S02]  /*0b30*/  LDG.E.CONSTANT R10, desc[UR4][R10.64] ;  /* 0x000000040a0a7981 */ /* 0x000ea4000c1e9900 */
[----:B--2---:R-:W-:-:S07]  /*0b40*/  FFMA R24, R13, R10, R24 ;  /* 0x0000000a0d187223 */ /* 0x004fce0000000018 */
.L_x_98:
[----:B------:R-:W-:Y:S05]  /*0b50*/  BSYNC.RECONVERGENT B2 ;  /* 0x0000000000027941 */ /* 0x000fea0003800200 */
.L_x_97:
        /* <DEDUP_REMOVED lines=14> */
.L_x_100:
[----:B------:R-:W-:Y:S05]  /*0c40*/  BSYNC.RECONVERGENT B2 ;  /* 0x0000000000027941 */ /* 0x000fea0003800200 */
.L_x_99:
[----:B------:R-:W-:-:S07]  /*0c50*/  IADD3 R6, PT, PT, R6, 0x4, RZ ;  /* 0x0000000406067810 */ /* 0x000fce0007ffe0ff */
.L_x_94:
[----:B------:R-:W-:Y:S05]  /*0c60*/  BSYNC.RECONVERGENT B1 ;  /* 0x0000000000017941 */ /* 0x000fea0003800200 */
.L_x_93:
        /* <DEDUP_REMOVED lines=25> */
[----:B------:R-:W2:Y:S01]  /*0e00*/  @!P2 LDG.E.CONSTANT R10, desc[UR4][R10.64] ;  /* 0x000000040a0aa981 */ /* 0x000ea2000c1e9900 */
[----:B----4-:R-:W-:Y:S01]  /*0e10*/  SHF.R.S32.HI R7, RZ, 0x1f, R2 ;  /* 0x0000001fff077819 */ /* 0x010fe20000011402 */
[----:B---3--:R-:W-:Y:S01]  /*0e20*/  @!P2 IMAD R21, R21, UR6, R0 ;  /* 0x000000061515ac24 */ /* 0x008fe2000f8e0200 */
[C---:B-1----:R-:W-:Y:S01]  /*0e30*/  @!P2 LEA R8, P1, R2.reuse, R8, 0x2 ;  /* 0x000000080208a211 */ /* 0x042fe200078210ff */
[----:B------:R-:W2:Y:S02]  /*0e40*/  @!P2 LDG.E.CONSTANT R13, desc[UR4][R12.64] ;  /* 0x000000040c0da981 */ /* 0x000ea4000c1e9900 */
[----:B------:R-:W-:Y:S01]  /*0e50*/  @!P2 IMAD.WIDE R4, R21, 0x4, R4 ;  /* 0x000000041504a825 */ /* 0x000fe200078e0204 */
[----:B------:R-:W-:-:S05]  /*0e60*/  @!P2 LEA.HI.X R9, R2, R9, R7, 0x2, P1 ;  /* 0x000000090209a211 */ /* 0x000fca00008f1407 */
[----:B------:R-:W3:Y:S04]  /*0e70*/  @!P2 LDG.E.CONSTANT R4, desc[UR4][R4.64] ;  /* 0x000000040404a981 */ /* 0x000ee8000c1e9900 */
[----:B------:R-:W3:Y:S01]  /*0e80*/  @!P2 LDG.E.CONSTANT R9, desc[UR4][R8.64] ;  /* 0x000000040809a981 */ /* 0x000ee2000c1e9900 */
[----:B------:R-:W-:Y:S01]  /*0e90*/  IADD3 R6, PT, PT, R6, 0x2, RZ ;  /* 0x0000000206067810 */ /* 0x000fe20007ffe0ff */
[----:B--2---:R-:W-:-:S04]  /*0ea0*/  @!P2 FFMA R24, R13, R10, R24 ;  /* 0x0000000a0d18a223 */ /* 0x004fc80000000018 */
[----:B---3--:R-:W-:-:S07]  /*0eb0*/  @!P2 FFMA R24, R9, R4, R24 ;  /* 0x000000040918a223 */ /* 0x008fce0000000018 */
.L_x_102:
[----:B------:R-:W-:Y:S05]  /*0ec0*/  BSYNC.RECONVERGENT B1 ;  /* 0x0000000000017941 */ /* 0x000fea0003800200 */
.L_x_101:
        /* <DEDUP_REMOVED lines=16> */
[----:B------:R-:W2:Y:S04]  /*0fd0*/  LDG.E.CONSTANT R8, desc[UR4][R8.64] ;  /* 0x0000000408087981 */ /* 0x000ea8000c1e9900 */
[----:B------:R-:W2:Y:S02]  /*0fe0*/  LDG.E.CONSTANT R11, desc[UR4][R10.64] ;  /* 0x000000040a0b7981 */ /* 0x000ea4000c1e9900 */
[----:B--2---:R-:W-:-:S07]  /*0ff0*/  FFMA R24, R11, R8, R24 ;  /* 0x000000080b187223 */ /* 0x004fce0000000018 */
.L_x_79:
[----:B------:R-:W-:Y:S05]  /*1000*/  BSYNC.RECONVERGENT B0 ;  /* 0x0000000000007941 */ /* 0x000fea0003800200 */
.L_x_78:
        /* <DEDUP_REMOVED lines=10> */
[----:B------:R-:W-:Y:S01]  /*10b0*/  STG.E desc[UR4][R4.64], R24 ;  /* 0x0000001804007986 */ /* 0x000fe2000c101904 */
[----:B------:R-:W-:Y:S05]  /*10c0*/  EXIT ;  /* 0x000000000000794d */ /* 0x000fea0003800000 */
.L_x_103:
        /* <DEDUP_REMOVED lines=11> */
.L_x_117:


//--------------------- .text._Z24bev_pool_baseline_kerneliiPKfS0_PKiS2_S2_S2_S2_Pf --------------------------
	.section	.text._Z24bev_pool_baseline_kerneliiPKfS0_PKiS2_S2_S2_S2_Pf,"ax",@progbits
	.align	128
        .global         _Z24bev_pool_baseline_kerneliiPKfS0_PKiS2_S2_S2_S2_Pf
        .type           _Z24bev_pool_baseline_kerneliiPKfS0_PKiS2_S2_S2_S2_Pf,@function
        .size           _Z24bev_pool_baseline_kerneliiPKfS0_PKiS2_S2_S2_S2_Pf,(.L_x_118 - _Z24bev_pool_baseline_kerneliiPKfS0_PKiS2_S2_S2_S2_Pf)
        .other          _Z24bev_pool_baseline_kerneliiPKfS0_PKiS2_S2_S2_S2_Pf,@"STO_CUDA_ENTRY STV_DEFAULT"
_Z24bev_pool_baseline_kerneliiPKfS0_PKiS2_S2_S2_S2_Pf:
.text._Z24bev_pool_baseline_kerneliiPKfS0_PKiS2_S2_S2_S2_Pf:
[----:B------:R-:W-:Y:S08]  /*0000*/  LDC R1, c[0x0][0x37c] ;  /* 0x0000df00ff017b82 */ /* 0x000ff00000000800 */
[----:B------:R-:W0:Y:S01]  /*0010*/  LDC R0, c[0x0][0x380] ;  /* 0x0000e000ff007b82 */ /* 0x000e220000000800 */
[----:B------:R-:W1:Y:S07]  /*0020*/  S2R R6, SR_TID.X ;  /* 0x0000000000067919 */ /* 0x000e6e0000002100 */
[----:B------:R-:W1:Y:S08]  /*0030*/  S2UR UR4, SR_CTAID.X ;  /* 0x00000000000479c3 */ /* 0x000e700000002500 */
[----:B------:R-:W1:Y:S01]  /*0040*/  LDC R5, c[0x0][0x360] ;  /* 0x0000d800ff057b82 */ /* 0x000e620000000800 */
[----:B0-----:R-:W-:-:S04]  /*0050*/  IABS R7, R0 ;  /* 0x0000000000077213 */ /* 0x001fc80000000000 */
[----:B------:R-:W0:Y:S01]  /*0060*/  I2F.RP R4, R7 ;  /* 0x0000000700047306 */ /* 0x000e220000209400 */
[----:B-1----:R-:W-:Y:S01]  /*0070*/  IMAD R5, R5, UR4, R6 ;  /* 0x0000000405057c24 */ /* 0x002fe2000f8e0206 */
[----:B------:R-:W1:Y:S06]  /*0080*/  LDCU UR4, c[0x0][0x384] ;  /* 0x00007080ff0477ac */ /* 0x000e6c0008000800 */
[----:B0-----:R-:W0:Y:S02]  /*0090*/  MUFU.RCP R4, R4 ;  /* 0x0000000400047308 */ /* 0x001e240000001000 */
[----:B0-----:R-:W-:Y:S01]  /*00a0*/  VIADD R2, R4, 0xffffffe ;  /* 0x0ffffffe04027836 */ /* 0x001fe20000000000 */
[----:B------:R-:W-:-:S05]  /*00b0*/  IABS R4, R5 ;  /* 0x0000000500047213 */ /* 0x000fca0000000000 */
[----:B------:R0:W2:Y:S02]  /*00c0*/  F2I.FTZ.U32.TRUNC.NTZ R3, R2 ;  /* 0x0000000200037305 */ /* 0x0000a4000021f000 */
[----:B0-----:R-:W-:Y:S02]  /*00d0*/  IMAD.MOV.U32 R2, RZ, RZ, RZ ;  /* 0x000000ffff027224 */ /* 0x001fe400078e00ff */
[----:B--2---:R-:W-:-:S04]  /*00e0*/  IMAD.MOV R8, RZ, RZ, -R3 ;  /* 0x000000ffff087224 */ /* 0x004fc800078e0a03 */
[----:B------:R-:W-:-:S04]  /*00f0*/  IMAD R9, R8, R7, RZ ;  /* 0x0000000708097224 */ /* 0x000fc800078e02ff */
[----:B------:R-:W-:-:S06]  /*0100*/  IMAD.HI.U32 R3, R3, R9, R2 ;  /* 0x0000000903037227 */ /* 0x000fcc00078e0002 */
[----:B------:R-:W-:-:S04]  /*0110*/  IMAD.HI.U32 R3, R3, R4, RZ ;  /* 0x0000000403037227 */ /* 0x000fc800078e00ff */
[----:B------:R-:W-:-:S04]  /*0120*/  IMAD.MOV R6, RZ, RZ, -R3 ;  /* 0x000000ffff067224 */ /* 0x000fc800078e0a03 */
[----:B------:R-:W-:-:S05]  /*0130*/  IMAD R2, R7, R6, R4 ;  /* 0x0000000607027224 */ /* 0x000fca00078e0204 */
[----:B------:R-:W-:-:S13]  /*0140*/  ISETP.GT.U32.AND P2, PT, R7, R2, PT ;  /* 0x000000020700720c */ /* 0x000fda0003f44070 */
[----:B------:R-:W-:Y:S02]  /*0150*/  @!P2 IMAD.IADD R2, R2, 0x1, -R7 ;  /* 0x000000010202a824 */ /* 0x000fe400078e0a07 */
[----:B------:R-:W-:Y:S01]  /*0160*/  @!P2 VIADD R3, R3, 0x1 ;  /* 0x000000010303a836 */ /* 0x000fe20000000000 */
[----:B------:R-:W-:Y:S02]  /*0170*/  ISETP.NE.AND P2, PT, R0, RZ, PT ;  /* 0x000000ff0000720c */ /* 0x000fe40003f45270 */
[----:B------:R-:W-:Y:S02]  /*0180*/  ISETP.GE.U32.AND P0, PT, R2, R7, PT ;  /* 0x000000070200720c */ /* 0x000fe40003f06070 */
[----:B------:R-:W-:-:S04]  /*0190*/  LOP3.LUT R2, R5, R0, RZ, 0x3c, !PT ;  /* 0x0000000005027212 */ /* 0x000fc800078e3cff */
[----:B------:R-:W-:-:S07]  /*01a0*/  ISETP.GE.AND P1, PT, R2, RZ, PT ;  /* 0x000000ff0200720c */ /* 0x000fce0003f26270 */
[----:B------:R-:W-:-:S04]  /*01b0*/  @P0 VIADD R3, R3, 0x1 ;  /* 0x0000000103030836 */ /* 0x000fc80000000000 */
[----:B------:R-:W-:-:S04]  /*01c0*/  IMAD.MOV.U32 R11, RZ, RZ, R3 ;  /* 0x000000ffff0b7224 */ /* 0x000fc800078e0003 */
[----:B------:R-:W-:Y:S01]  /*01d0*/  @!P1 IMAD.MOV R11, RZ, RZ, -R11 ;  /* 0x000000ffff0b9224 */ /* 0x000fe200078e0a0b */
[----:B------:R-:W-:-:S04]  /*01e0*/  @!P2 LOP3.LUT R11, RZ, R0, RZ, 0x33, !PT ;  /* 0x00000000ff0ba212 */ /* 0x000fc800078e33ff */
[----:B-1----:R-:W-:-:S13]  /*01f0*/  ISETP.GE.AND P0, PT, R11, UR4, PT ;  /* 0x000000040b007c0c */ /* 0x002fda000bf06270 */
[----:B------:R-:W-:Y:S05]  /*0200*/  @P0 EXIT ;  /* 0x000000000000094d */ /* 0x000fea0003800000 */
[----:B------:R-:W0:Y:S01]  /*0210*/  LDC.64 R8, c[0x0][0x3b8] ;  /* 0x0000ee00ff087b82 */ /* 0x000e220000000a00 */
[----:B------:R-:W1:Y:S01]  /*0220*/  LDCU.64 UR4, c[0x0][0x358] ;  /* 0x00006b00ff0477ac */ /* 0x000e620008000a00 */
[----:B------:R-:W2:Y:S06]  /*0230*/  LDCU.64 UR6, c[0x0][0x390] ;  /* 0x00007200ff0677ac */ /* 0x000eac0008000a00 */
[----:B------:R-:W3:Y:S01]  /*0240*/  LDC.64 R6, c[0x0][0x3b0] ;  /* 0x0000ec00ff067b82 */ /* 0x000ee20000000a00 */
[----:B0-----:R-:W-:-:S05]  /*0250*/  IMAD.WIDE R8, R11, 0x4, R8 ;  /* 0x000000040b087825 */ /* 0x001fca00078e0208 */
[----:B-1----:R-:W4:Y:S01]  /*0260*/  LDG.E.CONSTANT R2, desc[UR4][R8.64] ;  /* 0x0000000408027981 */ /* 0x002f22000c1e9900 */
[----:B---3--:R-:W-:-:S05]  /*0270*/  IMAD.WIDE R6, R11, 0x4, R6 ;  /* 0x000000040b067825 */ /* 0x008fca00078e0206 */
[----:B------:R0:W5:Y:S01]  /*0280*/  LDG.E.CONSTANT R3, desc[UR4][R6.64] ;  /* 0x0000000406037981 */ /* 0x000162000c1e9900 */
[----:B------:R-:W-:Y:S01]  /*0290*/  IMAD.MOV R4, RZ, RZ, -R11 ;  /* 0x000000ffff047224 */ /* 0x000fe200078e0a0b */
[----:B------:R-:W-:Y:S01]  /*02a0*/  BSSY.RECONVERGENT B0, `(.L_x_104) ;  /* 0x00000e6000007945 */ /* 0x000fe20003800200 */
[----:B------:R-:W-:Y:S02]  /*02b0*/  IMAD.MOV.U32 R23, RZ, RZ, RZ ;  /* 0x000000ffff177224 */ /* 0x000fe400078e00ff */
[----:B------:R-:W-:Y:S01]  /*02c0*/  IMAD R4, R0, R4, R5 ;  /* 0x0000000400047224 */ /* 0x000fe200078e0205 */
[----:B----4-:R-:W-:-:S13]  /*02d0*/  ISETP.GE.AND P0, PT, R2, 0x1, PT ;  /* 0x000000010200780c */ /* 0x010fda0003f06270 */
[----:B0-2---:R-:W-:Y:S05]  /*02e0*/  @!P0 BRA `(.L_x_105) ;  /* 0x0000000c00848947 */ /* 0x005fea0003800000 */
[C---:B------:R-:W-:Y:S01]  /*02f0*/  ISETP.GE.U32.AND P1, PT, R2.reuse, 0x8, PT ;  /* 0x000000080200780c */ /* 0x040fe20003f26070 */
[----:B------:R-:W-:Y:S01]  /*0300*/  BSSY.RECONVERGENT B1, `(.L_x_106) ;  /* 0x000006c000017945 */ /* 0x000fe20003800200 */
[----:B------:R-:W-:Y:S01]  /*0310*/  LOP3.LUT R6, R2, 0x7, RZ, 0xc0, !PT ;  /* 0x0000000702067812 */ /* 0x000fe200078ec0ff */
[----:B------:R-:W-:Y:S01]  /*0320*/  IMAD.MOV.U32 R23, RZ, RZ, RZ ;  /* 0x000000ffff177224 */ /* 0x000fe200078e00ff */
[----:B------:R-:W-:Y:S01]  /*0330*/  SHF.R.S32.HI R7, RZ, 0x1f, R4 ;  /* 0x0000001fff077819 */ /* 0x000fe20000011404 */
[----:B------:R-:W-:Y:S01]  /*0340*/  IMAD.MOV.U32 R8, RZ, RZ, RZ ;  /* 0x000000ffff087224 */ /* 0x000fe200078e00ff */
[----:B------:R-:W-:-:S07]  /*0350*/  ISETP.NE.AND P0, PT, R6, RZ, PT ;  /* 0x000000ff0600720c */ /* 0x000fce0003f05270 */
[----:B------:R-:W-:Y:S06]  /*0360*/  @!P1 BRA `(.L_x_107) ;  /* 0x0000000400949947 */ /* 0x000fec0003800000 */
[----:B------:R-:W-:Y:S01]  /*0370*/  LOP3.LUT R8, R2, 0x7ffffff8, RZ, 0xc0, !PT ;  /* 0x7ffffff802087812 */ /* 0x000fe200078ec0ff */
[----:B------:R-:W-:Y:S02]  /*0380*/  IMAD.MOV.U32 R23, RZ, RZ, RZ ;  /* 0x000000ffff177224 */ /* 0x000fe400078e00ff */
[----:B-----5:R-:W-:Y:S02]  /*0390*/  IMAD.MOV.U32 R9, RZ, RZ, R3 ;  /* 0x000000ffff097224 */ /* 0x020fe400078e0003 */
[----:B------:R-:W-:-:S07]  /*03a0*/  IMAD.MOV R5, RZ, RZ, -R8 ;  /* 0x000000ffff057224 */ /* 0x000fce00078e0a08 */
.L_x_108:
[----:B------:R-:W0:Y:S08]  /*03b0*/  LDC.64 R14, c[0x0][0x3a0] ;  /* 0x0000e800ff0e7b82 */ /* 0x000e300000000a00 */
[----:B------:R-:W1:Y:S08]  /*03c0*/  LDC.64 R10, c[0x0][0x398] ;  /* 0x0000e600ff0a7b82 */ /* 0x000e700000000a00 */
[----:B------:R-:W2:Y:S01]  /*03d0*/  LDC.64 R12, c[0x0][0x388] ;  /* 0x0000e200ff0c7b82 */ /* 0x000ea20000000a00 */
[----:B0-----:R-:W-:-:S05]  /*03e0*/  IMAD.WIDE R14, R9, 0x4, R14 ;  /* 0x00000004090e7825 */ /* 0x001fca00078e020e */
[----:B------:R-:W3:Y:S04]  /*03f0*/  LDG.E.CONSTANT R27, desc[UR4][R14.64] ;  /* 0x000000040e1b7981 */ /* 0x000ee8000c1e9900 */
[----:B------:R-:W4:Y:S01]  /*0400*/  LDG.E.CONSTANT R29, desc[UR4][R14.64+0x4] ;  /* 0x000004040e1d7981 */ /* 0x000f22000c1e9900 */
[----:B-1----:R-:W-:-:S03]  /*0410*/  IMAD.WIDE R10, R9, 0x4, R10 ;  /* 0x00000004090a7825 */ /* 0x002fc600078e020a */
[----:B------:R-:W5:Y:S04]  /*0420*/  LDG.E.CONSTANT R17, desc[UR4][R14.64+0x8] ;  /* 0x000008040e117981 */ /* 0x000f68000c1e9900 */
[----:B------:R-:W2:Y:S04]  /*0430*/  LDG.E.CONSTANT R21, desc[UR4][R10.64] ;  /* 0x000000040a157981 */ /* 0x000ea8000c1e9900 */
[----:B------:R-:W5:Y:S04]  /*0440*/  LDG.E.CONSTANT R25, desc[UR4][R10.64+0x4] ;  /* 0x000004040a197981 */ /* 0x000f68000c1e9900 */
[----:B------:R-:W5:Y:S01]  /*0450*/  LDG.E.CONSTANT R19, desc[UR4][R10.64+0x8] ;  /* 0x000008040a137981 */ /* 0x000f62000c1e9900 */
[----:B---3--:R-:W-:-:S05]  /*0460*/  IMAD R27, R27, R0, RZ ;  /* 0x000000001b1b7224 */ /* 0x008fca00078e02ff */
[----:B------:R-:W-:Y:S01]  /*0470*/  IADD3 R20, P1, PT, R4, R27, RZ ;  /* 0x0000001b04147210 */ /* 0x000fe20007f3e0ff */
[----:B----4-:R-:W-:-:S03]  /*0480*/  IMAD R16, R29, R0, RZ ;  /* 0x000000001d107224 */ /* 0x010fc600078e02ff */
[-C--:B------:R-:W-:Y:S02]  /*0490*/  LEA.HI.X.SX32 R27, R27, R7.reuse, 0x1, P1 ;  /* 0x000000071b1b7211 */ /* 0x080fe400008f0eff */
[----:B------:R-:W-:Y:S02]  /*04a0*/  LEA R28, P1, R20, UR6, 0x2 ;  /* 0x00000006141c7c11 */ /* 0x000fe4000f8210ff */
[----:B------:R-:W-:Y:S02]  /*04b0*/  IADD3 R18, P2, PT, R4, R16, RZ ;  /* 0x0000001004127210 */ /* 0x000fe40007f5e0ff */
[----:B------:R-:W-:Y:S01]  /*04c0*/  LEA.HI.X R29, R20, UR7, R27, 0x2, P1 ;  /* 0x00000007141d7c11 */ /* 0x000fe200088f141b */
[----:B--2---:R-:W-:Y:S01]  /*04d0*/  IMAD.WIDE R20, R21, 0x4, R12 ;  /* 0x0000000415147825 */ /* 0x004fe200078e020c */
[----:B------:R-:W-:Y:S02]  /*04e0*/  LEA.HI.X.SX32 R27, R16, R7, 0x1, P2 ;  /* 0x00000007101b7211 */ /* 0x000fe400010f0eff */
[C---:B------:R-:W-:Y:S01]  /*04f0*/  LEA R26, P1, R18.reuse, UR6, 0x2 ;  /* 0x00000006121a7c11 */ /* 0x040fe2000f8210ff */
[----:B------:R5:W2:Y:S03]  /*0500*/  LDG.E.CONSTANT R22, desc[UR4][R28.64] ;  /* 0x000000041c167981 */ /* 0x000aa6000c1e9900 */
[----:B------:R-:W-:Y:S01]  /*0510*/  LEA.HI.X R27, R18, UR7, R27, 0x2, P1 ;  /* 0x00000007121b7c11 */ /* 0x000fe200088f141b */
[----:B------:R-:W2:Y:S01]  /*0520*/  LDG.E.CONSTANT R20, desc[UR4][R20.64] ;  /* 0x0000000414147981 */ /* 0x000ea2000c1e9900 */
[----:B-----5:R-:W-:-:S03]  /*0530*/  IMAD.WIDE R28, R25, 0x4, R12 ;  /* 0x00000004191c7825 */ /* 0x020fc600078e020c */
[----:B------:R-:W3:Y:S04]  /*0540*/  LDG.E.CONSTANT R25, desc[UR4][R26.64] ;  /* 0x000000041a197981 */ /* 0x000ee8000c1e9900 */
[----:B------:R-:W3:Y:S01]  /*0550*/  LDG.E.CONSTANT R24, desc[UR4][R28.64] ;  /* 0x000000041c187981 */ /* 0x000ee2000c1e9900 */
[----:B------:R-:W-:-:S03]  /*0560*/  IMAD R17, R17, R0, RZ ;  /* 0x0000000011117224 */ /* 0x000fc600078e02ff */
[----:B------:R-:W4:Y:S02]  /*0570*/  LDG.E.CONSTANT R21, desc[UR4][R14.64+0xc] ;  /* 0x00000c040e157981 */ /* 0x000f24000c1e9900 */
[----:B------:R-:W-:Y:S02]  /*0580*/  IADD3 R18, P1, PT, R4, R17, RZ ;  /* 0x0000001104127210 */ /* 0x000fe40007f3e0ff */
[----:B------:R-:W5:Y:S02]  /*0590*/  LDG.E.CONSTANT R26, desc[UR4][R14.64+0x10] ;  /* 0x000010040e1a7981 */ /* 0x000f64000c1e9900 */
[----:B------:R-:W-:Y:S02]  /*05a0*/  LEA.HI.X.SX32 R17, R17, R7, 0x1, P1 ;  /* 0x0000000711117211 */ /* 0x000fe400008f0eff */
[C---:B------:R-:W-:Y:S01]  /*05b0*/  LEA R16, P1, R18.reuse, UR6, 0x2 ;  /* 0x0000000612107c11 */ /* 0x040fe2000f8210ff */
[----:B------:R-:W5:Y:S03]  /*05c0*/  LDG.E.CONSTANT R27, desc[UR4][R14.64+0x14] ;  /* 0x000014040e1b7981 */ /* 0x000f66000c1e9900 */
[----:B------:R-:W-:Y:S01]  /*05d0*/  LEA.HI.X R17, R18, UR7, R17, 0x2, P1 ;  /* 0x0000000712117c11 */ /* 0x000fe200088f1411 */
[----:B------:R-:W-:Y:S01]  /*05e0*/  IMAD.WIDE R18, R19, 0x4, R12 ;  /* 0x0000000413127825 */ /* 0x000fe200078e020c */
[----:B------:R-:W5:Y:S04]  /*05f0*/  LDG.E.CONSTANT R29, desc[UR4][R10.64+0xc] ;  /* 0x00000c040a1d7981 */ /* 0x000f68000c1e9900 */
[----:B------:R0:W5:Y:S04]  /*0600*/  LDG.E.CONSTANT R16, desc[UR4][R16.64] ;  /* 0x0000000410107981 */ /* 0x000168000c1e9900 */
[----:B------:R-:W5:Y:S04]  /*0610*/  LDG.E.CONSTANT R19, desc[UR4][R18.64] ;  /* 0x0000000412137981 */ /* 0x000f68000c1e9900 */
[----:B------:R-:W5:Y:S01]  /*0620*/  LDG.E.CONSTANT R18, desc[UR4][R10.64+0x1c] ;  /* 0x00001c040a127981 */ /* 0x000f62000c1e9900 */
[----:B--2---:R-:W-:-:S03]  /*0630*/  FFMA R20, R22, R20, R23 ;  /* 0x0000001416147223 */ /* 0x004fc60000000017 */
[----:B------:R-:W2:Y:S04]  /*0640*/  LDG.E.CONSTANT R23, desc[UR4][R10.64+0x10] ;  /* 0x000010040a177981 */ /* 0x000ea8000c1e9900 */
[----:B------:R-:W2:Y:S01]  /*0650*/  LDG.E.CONSTANT R22, desc[UR4][R10.64+0x18] ;  /* 0x000018040a167981 */ /* 0x000ea2000c1e9900 */
[----:B---3--:R-:W-:-:S03]  /*0660*/  FFMA R28, R25, R24, R20 ;  /* 0x00000018191c7223 */ /* 0x008fc60000000014 */
[----:B------:R-:W3:Y:S04]  /*0670*/  LDG.E.CONSTANT R25, desc[UR4][R14.64+0x18] ;  /* 0x000018040e197981 */ /* 0x000ee8000c1e9900 */
[----:B------:R-:W3:Y:S04]  /*0680*/  LDG.E.CONSTANT R24, desc[UR4][R14.64+0x1c] ;  /* 0x00001c040e187981 */ /* 0x000ee8000c1e9900 */
[----:B------:R1:W3:Y:S01]  /*0690*/  LDG.E.CONSTANT R20, desc[UR4][R10.64+0x14] ;  /* 0x000014040a147981 */ /* 0x0002e2000c1e9900 */
[----:B----4-:R-:W-:-:S05]  /*06a0*/  IMAD R21, R21, R0, RZ ;  /* 0x0000000015157224 */ /* 0x010fca00078e02ff */
[----:B0-----:R-:W-:Y:S01]  /*06b0*/  IADD3 R17, P1, PT, R4, R21, RZ ;  /* 0x0000001504117210 */ /* 0x001fe20007f3e0ff */
[----:B-----5:R-:W-:Y:S02]  /*06c0*/  IMAD R26, R26, R0, RZ ;  /* 0x000000001a1a7224 */ /* 0x020fe400078e02ff */
[----:B------:R-:W-:Y:S01]  /*06d0*/  FFMA R19, R16, R19, R28 ;  /* 0x0000001310137223 */ /* 0x000fe2000000001c */
[----:B------:R-:W-:Y:S02]  /*06e0*/  LEA.HI.X.SX32 R28, R21, R7, 0x1, P1 ;  /* 0x00000007151c7211 */ /* 0x000fe400008f0eff */
[----:B------:R-:W-:-:S04]  /*06f0*/  LEA R16, P1, R17, UR6, 0x2 ;  /* 0x0000000611107c11 */ /* 0x000fc8000f8210ff */
[----:B------:R-:W-:Y:S02]  /*0700*/  LEA.HI.X R17, R17, UR7, R28, 0x2, P1 ;  /* 0x0000000711117c11 */ /* 0x000fe400088f141c */
[----:B------:R-:W-:Y:S01]  /*0710*/  IADD3 R21, P1, PT, R4, R26, RZ ;  /* 0x0000001a04157210 */ /* 0x000fe20007f3e0ff */
[----:B------:R-:W-:Y:S02]  /*0720*/  IMAD R27, R27, R0, RZ ;  /* 0x000000001b1b7224 */ /* 0x000fe400078e02ff */
[----:B------:R2:W4:Y:S01]  /*0730*/  LDG.E.CONSTANT R28, desc[UR4][R16.64] ;  /* 0x00000004101c7981 */ /* 0x000522000c1e9900 */
[----:B------:R-:W-:Y:S02]  /*0740*/  LEA.HI.X.SX32 R26, R26, R7, 0x1, P1 ;  /* 0x000000071a1a7211 */ /* 0x000fe400008f0eff */
[----:B-1----:R-:W-:-:S04]  /*0750*/  LEA R10, P1, R21, UR6, 0x2 ;  /* 0x00000006150a7c11 */ /* 0x002fc8000f8210ff */
[----:B------:R-:W-:Y:S02]  /*0760*/  LEA.HI.X R11, R21, UR7, R26, 0x2, P1 ;  /* 0x00000007150b7c11 */ /* 0x000fe400088f141a */
[----:B------:R-:W-:-:S04]  /*0770*/  IADD3 R21, P1, PT, R4, R27, RZ ;  /* 0x0000001b04157210 */ /* 0x000fc80007f3e0ff */
[----:B------:R-:W-:Y:S02]  /*0780*/  LEA.HI.X.SX32 R27, R27, R7, 0x1, P1 ;  /* 0x000000071b1b7211 */ /* 0x000fe400008f0eff */
[----:B------:R-:W-:Y:S01]  /*0790*/  LEA R26, P1, R21, UR6, 0x2 ;  /* 0x00000006151a7c11 */ /* 0x000fe2000f8210ff */
[----:B------:R-:W-:Y:S02]  /*07a0*/  IMAD.WIDE R14, R29, 0x4, R12 ;  /* 0x000000041d0e7825 */ /* 0x000fe400078e020c */
[----:B------:R0:W5:Y:S01]  /*07b0*/  LDG.E.CONSTANT R29, desc[UR4][R10.64] ;  /* 0x000000040a1d7981 */ /* 0x000162000c1e9900 */
[----:B------:R-:W-:-:S03]  /*07c0*/  LEA.HI.X R27, R21, UR7, R27, 0x2, P1 ;  /* 0x00000007151b7c11 */ /* 0x000fc600088f141b */
[----:B------:R-:W4:Y:S04]  /*07d0*/  LDG.E.CONSTANT R14, desc[UR4][R14.64] ;  /* 0x000000040e0e7981 */ /* 0x000f28000c1e9900 */
[----:B------:R-:W5:Y:S01]  /*07e0*/  LDG.E.CONSTANT R26, desc[UR4][R26.64] ;  /* 0x000000041a1a7981 */ /* 0x000f62000c1e9900 */
[----:B--2---:R-:W-:-:S06]  /*07f0*/  IMAD.WIDE R16, R23, 0x4, R12 ;  /* 0x0000000417107825 */ /* 0x004fcc00078e020c */
[----:B------:R1:W5:Y:S01]  /*0800*/  LDG.E.CONSTANT R16, desc[UR4][R16.64] ;  /* 0x0000000410107981 */ /* 0x000362000c1e9900 */
[----:B---3--:R-:W-:-:S05]  /*0810*/  IMAD R25, R25, R0, RZ ;  /* 0x0000000019197224 */ /* 0x008fca00078e02ff */
[----:B0-----:R-:W-:Y:S01]  /*0820*/  IADD3 R11, P1, PT, R4, R25, RZ ;  /* 0x00000019040b7210 */ /* 0x001fe20007f3e0ff */
[----:B-1----:R-:W-:Y:S02]  /*0830*/  IMAD R17, R24, R0, RZ ;  /* 0x0000000018117224 */ /* 0x002fe400078e02ff */
[----:B------:R-:W-:Y:S01]  /*0840*/  IMAD.WIDE R20, R20, 0x4, R12 ;  /* 0x0000000414147825 */ /* 0x000fe200078e020c */
[----:B------:R-:W-:Y:S02]  /*0850*/  LEA.HI.X.SX32 R24, R25, R7, 0x1, P1 ;  /* 0x0000000719187211 */ /* 0x000fe400008f0eff */
[C---:B------:R-:W-:Y:S02]  /*0860*/  LEA R10, P1, R11.reuse, UR6, 0x2 ;  /* 0x000000060b0a7c11 */ /* 0x040fe4000f8210ff */
[----:B------:R-:W-:Y:S01]  /*0870*/  IADD3 R23, P2, PT, R4, R17, RZ ;  /* 0x0000001104177210 */ /* 0x000fe20007f5e0ff */
[----:B------:R0:W2:Y:S01]  /*0880*/  LDG.E.CONSTANT R15, desc[UR4][R20.64] ;  /* 0x00000004140f7981 */ /* 0x0000a2000c1e9900 */
[----:B------:R-:W-:Y:S01]  /*0890*/  LEA.HI.X R11, R11, UR7, R24, 0x2, P1 ;  /* 0x000000070b0b7c11 */ /* 0x000fe200088f1418 */
[----:B------:R-:W-:-:S04]  /*08a0*/  IMAD.WIDE R24, R22, 0x4, R12 ;  /* 0x0000000416187825 */ /* 0x000fc800078e020c */
[----:B------:R-:W3:Y:S01]  /*08b0*/  LDG.E.CONSTANT R10, desc[UR4][R10.64] ;  /* 0x000000040a0a7981 */ /* 0x000ee2000c1e9900 */
[----:B0-----:R-:W-:Y:S01]  /*08c0*/  IMAD.WIDE R20, R18, 0x4, R12 ;  /* 0x0000000412147825 */ /* 0x001fe200078e020c */
[----:B------:R-:W-:Y:S02]  /*08d0*/  LEA.HI.X.SX32 R18, R17, R7, 0x1, P2 ;  /* 0x0000000711127211 */ /* 0x000fe400010f0eff */
[----:B------:R-:W3:Y:S01]  /*08e0*/  LDG.E.CONSTANT R24, desc[UR4][R24.64] ;  /* 0x0000000418187981 */ /* 0x000ee2000c1e9900 */
[----:B------:R-:W-:-:S03]  /*08f0*/  LEA R12, P1, R23, UR6, 0x2 ;  /* 0x00000006170c7c11 */ /* 0x000fc6000f8210ff */
[----:B------:R-:W3:Y:S01]  /*0900*/  LDG.E.CONSTANT R20, desc[UR4][R20.64] ;  /* 0x0000000414147981 */ /* 0x000ee2000c1e9900 */
[----:B------:R-:W-:-:S05]  /*0910*/  LEA.HI.X R13, R23, UR7, R18, 0x2, P1 ;  /* 0x00000007170d7c11 */ /* 0x000fca00088f1412 */
[----:B------:R-:W3:Y:S01]  /*0920*/  LDG.E.CONSTANT R12, desc[UR4][R12.64] ;  /* 0x000000040c0c7981 */ /* 0x000ee2000c1e9900 */
[----:B------:R-:W-:-:S05]  /*0930*/  VIADD R5, R5, 0x8 ;  /* 0x0000000805057836 */ /* 0x000fca0000000000 */
[----:B------:R-:W-:Y:S01]  /*0940*/  ISETP.NE.AND P1, PT, R5, RZ, PT ;  /* 0x000000ff0500720c */ /* 0x000fe20003f25270 */
[----:B----4-:R-:W-:Y:S01]  /*0950*/  FFMA R14, R28, R14, R19 ;  /* 0x0000000e1c0e7223 */ /* 0x010fe20000000013 */
[----:B------:R-:W-:-:S03]  /*0960*/  VIADD R9, R9, 0x8 ;  /* 0x0000000809097836 */ /* 0x000fc60000000000 */
[----:B-----5:R-:W-:-:S04]  /*0970*/  FFMA R29, R29, R16, R14 ;  /* 0x000000101d1d7223 */ /* 0x020fc8000000000e */
[----:B--2---:R-:W-:-:S04]  /*0980*/  FFMA R15, R26, R15, R29 ;  /* 0x0000000f1a0f7223 */ /* 0x004fc8000000001d */
[----:B---3--:R-:W-:-:S04]  /*0990*/  FFMA R15, R10, R24, R15 ;  /* 0x000000180a0f7223 */ /* 0x008fc8000000000f */
[----:B------:R-:W-:Y:S01]  /*09a0*/  FFMA R23, R12, R20, R15 ;  /* 0x000000140c177223 */ /* 0x000fe2000000000f */
[----:B------:R-:W-:Y:S06]  /*09b0*/  @P1 BRA `(.L_x_108) ;  /* 0xfffffff8007c1947 */ /* 0x000fec000383ffff */
.L_x_107:
[----:B------:R-:W-:Y:S05]  /*09c0*/  BSYNC.RECONVERGENT B1 ;  /* 0x0000000000017941 */ /* 0x000fea0003800200 */
.L_x_106:
[----:B------:R-:W-:Y:S05]  /*09d0*/  @!P0 BRA `(.L_x_105) ;  /* 0x0000000400c88947 */ /* 0x000fea0003800000 */
[----:B------:R-:W-:Y:S01]  /*09e0*/  ISETP.GE.U32.AND P1, PT, R6, 0x4, PT ;  /* 0x000000040600780c */ /* 0x000fe20003f26070 */
[----:B------:R-:W-:Y:S01]  /*09f0*/  BSSY.RECONVERGENT B1, `(.L_x_109) ;  /* 0x0000038000017945 */ /* 0x000fe20003800200 */
[----:B------:R-:W-:-:S04]  /*0a00*/  LOP3.LUT R9, R2, 0x3, RZ, 0xc0, !PT ;  /* 0x0000000302097812 */ /* 0x000fc800078ec0ff */
[----:B------:R-:W-:-:S07]  /*0a10*/  ISETP.NE.AND P0, PT, R9, RZ, PT ;  /* 0x000000ff0900720c */ /* 0x000fce0003f05270 */
[----:B------:R-:W-:Y:S06]  /*0a20*/  @!P1 BRA `(.L_x_110) ;  /* 0x0000000000d09947 */ /* 0x000fec0003800000 */
[----:B------:R-:W0:Y:S01]  /*0a30*/  LDC.64 R12, c[0x0][0x3a0] ;  /* 0x0000e800ff0c7b82 */ /* 0x000e220000000a00 */
[----:B-----5:R-:W-:Y:S01]  /*0a40*/  IMAD.IADD R5, R3, 0x1, R8 ;  /* 0x0000000103057824 */ /* 0x020fe200078e0208 */
[----:B------:R-:W1:Y:S06]  /*0a50*/  LDCU.64 UR8, c[0x0][0x390] ;  /* 0x00007200ff0877ac */ /* 0x000e6c0008000a00 */
[----:B------:R-:W2:Y:S08]  /*0a60*/  LDC.64 R14, c[0x0][0x398] ;  /* 0x0000e600ff0e7b82 */ /* 0x000eb00000000a00 */
[----:B------:R-:W3:Y:S01]  /*0a70*/  LDC.64 R10, c[0x0][0x388] ;  /* 0x0000e200ff0a7b82 */ /* 0x000ee20000000a00 */
[----:B0-----:R-:W-:-:S05]  /*0a80*/  IMAD.WIDE R12, R5, 0x4, R12 ;  /* 0x00000004050c7825 */ /* 0x001fca00078e020c */
[----:B------:R-:W4:Y:S04]  /*0a90*/  LDG.E.CONSTANT R21, desc[UR4][R12.64] ;  /* 0x000000040c157981 */ /* 0x000f28000c1e9900 */
[----:B------:R-:W3:Y:S01]  /*0aa0*/  LDG.E.CONSTANT R6, desc[UR4][R12.64+0x4] ;  /* 0x000004040c067981 */ /* 0x000ee2000c1e9900 */
[----:B--2---:R-:W-:-:S03]  /*0ab0*/  IMAD.WIDE R14, R5, 0x4, R14 ;  /* 0x00000004050e7825 */ /* 0x004fc600078e020e */
[----:B------:R-:W2:Y:S04]  /*0ac0*/  LDG.E.CONSTANT R29, desc[UR4][R12.64+0x8] ;  /* 0x000008040c1d7981 */ /* 0x000ea8000c1e9900 */
[----:B------:R0:W2:Y:S04]  /*0ad0*/  LDG.E.CONSTANT R27, desc[UR4][R12.64+0xc] ;  /* 0x00000c040c1b7981 */ /* 0x0000a8000c1e9900 */
[----:B------:R-:W2:Y:S04]  /*0ae0*/  LDG.E.CONSTANT R25, desc[UR4][R14.64] ;  /* 0x000000040e197981 */ /* 0x000ea8000c1e9900 */
[----:B------:R-:W2:Y:S04]  /*0af0*/  LDG.E.CONSTANT R17, desc[UR4][R14.64+0x4] ;  /* 0x000004040e117981 */ /* 0x000ea8000c1e9900 */
[----:B------:R-:W2:Y:S04]  /*0b00*/  LDG.E.CONSTANT R19, desc[UR4][R14.64+0x8] ;  /* 0x000008040e137981 */ /* 0x000ea8000c1e9900 */
[----:B------:R0:W2:Y:S01]  /*0b10*/  LDG.E.CONSTANT R5, desc[UR4][R14.64+0xc] ;  /* 0x00000c040e057981 */ /* 0x0000a2000c1e9900 */
[----:B----4-:R-:W-:-:S02]  /*0b20*/  IMAD R21, R21, R0, RZ ;  /* 0x0000000015157224 */ /* 0x010fc400078e02ff */
[----:B---3--:R-:W-:-:S03]  /*0b30*/  IMAD R6, R6, R0, RZ ;  /* 0x0000000006067224 */ /* 0x008fc600078e02ff */
[C---:B------:R-:W-:Y:S02]  /*0b40*/  IADD3 R18, P2, PT, R4.reuse, R21, RZ ;  /* 0x0000001504127210 */ /* 0x040fe40007f5e0ff */
[----:B------:R-:W-:Y:S02]  /*0b50*/  IADD3 R16, P1, PT, R4, R6, RZ ;  /* 0x0000000604107210 */ /* 0x000fe40007f3e0ff */
[-C--:B------:R-:W-:Y:S01]  /*0b60*/  LEA.HI.X.SX32 R22, R21, R7.reuse, 0x1, P2 ;  /* 0x0000000715167211 */ /* 0x080fe200010f0eff */
[----:B--2---:R-:W-:Y:S01]  /*0b70*/  IMAD R29, R29, R0, RZ ;  /* 0x000000001d1d7224 */ /* 0x004fe200078e02ff */
[----:B------:R-:W-:Y:S02]  /*0b80*/  LEA.HI.X.SX32 R21, R6, R7, 0x1, P1 ;  /* 0x0000000706157211 */ /* 0x000fe400008f0eff */
[----:B-1----:R-:W-:Y:S02]  /*0b90*/  LEA R20, P1, R16, UR8, 0x2 ;  /* 0x0000000810147c11 */ /* 0x002fe4000f8210ff */
[----:B0-----:R-:W-:-:S02]  /*0ba0*/  LEA R12, P2, R18, UR8, 0x2 ;  /* 0x00000008120c7c11 */ /* 0x001fc4000f8410ff */
[----:B------:R-:W-:Y:S01]  /*0bb0*/  LEA.HI.X R21, R16, UR9, R21, 0x2, P1 ;  /* 0x0000000910157c11 */ /* 0x000fe200088f1415 */
[----:B------:R-:W-:Y:S01]  /*0bc0*/  IMAD R27, R27, R0, RZ ;  /* 0x000000001b1b7224 */ /* 0x000fe200078e02ff */
[----:B------:R-:W-:Y:S01]  /*0bd0*/  IADD3 R15, P1, PT, R4, R29, RZ ;  /* 0x0000001d040f7210 */ /* 0x000fe20007f3e0ff */
[----:B------:R-:W-:Y:S01]  /*0be0*/  IMAD.WIDE R24, R25, 0x4, R10 ;  /* 0x0000000419187825 */ /* 0x000fe200078e020a */
[----:B------:R-:W-:Y:S01]  /*0bf0*/  LEA.HI.X R13, R18, UR9, R22, 0x2, P2 ;  /* 0x00000009120d7c11 */ /* 0x000fe200090f1416 */
[----:B------:R-:W2:Y:S01]  /*0c00*/  LDG.E.CONSTANT R20, desc[UR4][R20.64] ;  /* 0x0000000414147981 */ /* 0x000ea2000c1e9900 */
[----:B------:R-:W-:Y:S01]  /*0c10*/  LEA.HI.X.SX32 R26, R29, R7, 0x1, P1 ;  /* 0x000000071d1a7211 */ /* 0x000fe200008f0eff */
[--C-:B------:R-:W-:Y:S01]  /*0c20*/  IMAD.WIDE R16, R17, 0x4, R10.reuse ;  /* 0x0000000411107825 */ /* 0x100fe200078e020a */
[----:B------:R-:W-:Y:S01]  /*0c30*/  LEA R14, P1, R15, UR8, 0x2 ;  /* 0x000000080f0e7c11 */ /* 0x000fe2000f8210ff */
[----:B------:R0:W3:Y:S01]  /*0c40*/  LDG.E.CONSTANT R6, desc[UR4][R12.64] ;  /* 0x000000040c067981 */ /* 0x0000e2000c1e9900 */
[----:B------:R-:W-:Y:S01]  /*0c50*/  IADD3 R22, P2, PT, R4, R27, RZ ;  /* 0x0000001b04167210 */ /* 0x000fe20007f5e0ff */
[----:B------:R-:W-:Y:S01]  /*0c60*/  IMAD.WIDE R18, R19, 0x4, R10 ;  /* 0x0000000413127825 */ /* 0x000fe200078e020a */
[----:B------:R-:W-:Y:S01]  /*0c70*/  LEA.HI.X R15, R15, UR9, R26, 0x2, P1 ;  /* 0x000000090f0f7c11 */ /* 0x000fe200088f141a */
[----:B------:R-:W3:Y:S01]  /*0c80*/  LDG.E.CONSTANT R24, desc[UR4][R24.64] ;  /* 0x0000000418187981 */ /* 0x000ee2000c1e9900 */
[----:B------:R-:W-:Y:S01]  /*0c90*/  LEA.HI.X.SX32 R27, R27, R7, 0x1, P2 ;  /* 0x000000071b1b7211 */ /* 0x000fe200010f0eff */
[----:B------:R-:W-:-:S02]  /*0ca0*/  IMAD.WIDE R10, R5, 0x4, R10 ;  /* 0x00000004050a7825 */ /* 0x000fc400078e020a */
[----:B------:R-:W2:Y:S01]  /*0cb0*/  LDG.E.CONSTANT R17, desc[UR4][R16.64] ;  /* 0x0000000410117981 */ /* 0x000ea2000c1e9900 */
[----:B0-----:R-:W-:-:S03]  /*0cc0*/  LEA R12, P1, R22, UR8, 0x2 ;  /* 0x00000008160c7c11 */ /* 0x001fc6000f8210ff */
[----:B------:R-:W4:Y:S01]  /*0cd0*/  LDG.E.CONSTANT R18, desc[UR4][R18.64] ;  /* 0x0000000412127981 */ /* 0x000f22000c1e9900 */
[----:B------:R-:W-:-:S03]  /*0ce0*/  LEA.HI.X R13, R22, UR9, R27, 0x2, P1 ;  /* 0x00000009160d7c11 */ /* 0x000fc600088f141b */
[----:B------:R-:W4:Y:S04]  /*0cf0*/  LDG.E.CONSTANT R15, desc[UR4][R14.64] ;  /* 0x000000040e0f7981 */ /* 0x000f28000c1e9900 */
[----:B------:R-:W4:Y:S04]  /*0d00*/  LDG.E.CONSTANT R10, desc[UR4][R10.64] ;  /* 0x000000040a0a7981 */ /* 0x000f28000c1e9900 */
[----:B------:R-:W4:Y:S01]  /*0d10*/  LDG.E.CONSTANT R13, desc[UR4][R12.64] ;  /* 0x000000040c0d7981 */ /* 0x000f22000c1e9900 */
[----:B------:R-:W-:Y:S02]  /*0d20*/  VIADD R8, R8, 0x4 ;  /* 0x0000000408087836 */ /* 0x000fe40000000000 */
[----:B---3--:R-:W-:-:S04]  /*0d30*/  FFMA R23, R6, R24, R23 ;  /* 0x0000001806177223 */ /* 0x008fc80000000017 */
[----:B--2---:R-:W-:-:S04]  /*0d40*/  FFMA R20, R20, R17, R23 ;  /* 0x0000001114147223 */ /* 0x004fc80000000017 */
[----:B----4-:R-:W-:-:S04]  /*0d50*/  FFMA R20, R15, R18, R20 ;  /* 0x000000120f147223 */ /* 0x010fc80000000014 */
[----:B------:R-:W-:-:S07]  /*0d60*/  FFMA R23, R13, R10, R20 ;  /* 0x0000000a0d177223 */ /* 0x000fce0000000014 */
.L_x_110:
[----:B------:R-:W-:Y:S05]  /*0d70*/  BSYNC.RECONVERGENT B1 ;  /* 0x0000000000017941 */ /* 0x000fea0003800200 */
.L_x_109:
[----:B------:R-:W-:Y:S05]  /*0d80*/  @!P0 BRA `(.L_x_105) ;  /* 0x0000000000dc8947 */ /* 0x000fea0003800000 */
[----:B------:R-:W-:Y:S01]  /*0d90*/  ISETP.NE.AND P1, PT, R9, 0x1, PT ;  /* 0x000000010900780c */ /* 0x000fe20003f25270 */
[----:B------:R-:W-:Y:S01]  /*0da0*/  BSSY.RECONVERGENT B1, `(.L_x_111) ;  /* 0x0000022000017945 */ /* 0x000fe20003800200 */
[----:B------:R-:W-:-:S04]  /*0db0*/  LOP3.LUT R2, R2, 0x1, RZ, 0xc0, !PT ;  /* 0x0000000102027812 */ /* 0x000fc800078ec0ff */
[----:B------:R-:W-:-:S07]  /*0dc0*/  ISETP.NE.U32.AND P0, PT, R2, 0x1, PT ;  /* 0x000000010200780c */ /* 0x000fce0003f05070 */
[----:B------:R-:W-:Y:S06]  /*0dd0*/  @!P1 BRA `(.L_x_112) ;  /* 0x0000000000789947 */ /* 0x000fec0003800000 */
[----:B------:R-:W0:Y:S01]  /*0de0*/  LDC.64 R12, c[0x0][0x3a0] ;  /* 0x0000e800ff0c7b82 */ /* 0x000e220000000a00 */
[----:B-----5:R-:W-:Y:S01]  /*0df0*/  IMAD.IADD R17, R3, 0x1, R8 ;  /* 0x0000000103117824 */ /* 0x020fe200078e0208 */
[----:B------:R-:W1:Y:S06]  /*0e00*/  LDCU.64 UR8, c[0x0][0x390] ;  /* 0x00007200ff0877ac */ /* 0x000e6c0008000a00 */
[----:B------:R-:W2:Y:S01]  /*0e10*/  LDC.64 R10, c[0x0][0x398] ;  /* 0x0000e600ff0a7b82 */ /* 0x000ea20000000a00 */
[----:B0-----:R-:W-:-:S05]  /*0e20*/  IMAD.WIDE R14, R17, 0x4, R12 ;  /* 0x00000004110e7825 */ /* 0x001fca00078e020c */
[----:B------:R-:W3:Y:S04]  /*0e30*/  LDG.E.CONSTANT R9, desc[UR4][R14.64] ;  /* 0x000000040e097981 */ /* 0x000ee8000c1e9900 */
[----:B------:R-:W4:Y:S01]  /*0e40*/  LDG.E.CONSTANT R13, desc[UR4][R14.64+0x4] ;  /* 0x000004040e0d7981 */ /* 0x000f22000c1e9900 */
[----:B--2---:R-:W-:Y:S02]  /*0e50*/  IMAD.WIDE R16, R17, 0x4, R10 ;  /* 0x0000000411107825 */ /* 0x004fe400078e020a */
[----:B------:R-:W0:Y:S03]  /*0e60*/  LDC.64 R10, c[0x0][0x388] ;  /* 0x0000e200ff0a7b82 */ /* 0x000e260000000a00 */
[----:B------:R-:W0:Y:S04]  /*0e70*/  LDG.E.CONSTANT R5, desc[UR4][R16.64] ;  /* 0x0000000410057981 */ /* 0x000e28000c1e9900 */
[----:B------:R-:W2:Y:S01]  /*0e80*/  LDG.E.CONSTANT R19, desc[UR4][R16.64+0x4] ;  /* 0x0000040410137981 */ /* 0x000ea2000c1e9900 */
[----:B---3--:R-:W-:-:S02]  /*0e90*/  IMAD R9, R9, R0, RZ ;  /* 0x0000000009097224 */ /* 0x008fc400078e02ff */
[----:B----4-:R-:W-:-:S03]  /*0ea0*/  IMAD R6, R13, R0, RZ ;  /* 0x000000000d067224 */ /* 0x010fc600078e02ff */
[----:B------:R-:W-:-:S04]  /*0eb0*/  IADD3 R2, P1, PT, R4, R9, RZ ;  /* 0x0000000904027210 */ /* 0x000fc80007f3e0ff */
[-C--:B------:R-:W-:Y:S01]  /*0ec0*/  LEA.HI.X.SX32 R9, R9, R7.reuse, 0x1, P1 ;  /* 0x0000000709097211 */ /* 0x080fe200008f0eff */
[----:B0-----:R-:W-:Y:S01]  /*0ed0*/  IMAD.WIDE R14, R5, 0x4, R10 ;  /* 0x00000004050e7825 */ /* 0x001fe200078e020a */
[----:B-1----:R-:W-:Y:S02]  /*0ee0*/  LEA R12, P1, R2, UR8, 0x2 ;  /* 0x00000008020c7c11 */ /* 0x002fe4000f8210ff */
[----:B------:R-:W-:Y:S02]  /*0ef0*/  IADD3 R18, P2, PT, R4, R6, RZ ;  /* 0x0000000604127210 */ /* 0x000fe40007f5e0ff */
[----:B------:R-:W-:Y:S01]  /*0f00*/  LEA.HI.X R13, R2, UR9, R9, 0x2, P1 ;  /* 0x00000009020d7c11 */ /* 0x000fe200088f1409 */
[----:B--2---:R-:W-:Y:S01]  /*0f10*/  IMAD.WIDE R10, R19, 0x4, R10 ;  /* 0x00000004130a7825 */ /* 0x004fe200078e020a */
[----:B------:R-:W-:Y:S01]  /*0f20*/  LEA.HI.X.SX32 R5, R6, R7, 0x1, P2 ;  /* 0x0000000706057211 */ /* 0x000fe200010f0eff */
[----:B------:R-:W2:Y:S01]  /*0f30*/  LDG.E.CONSTANT R14, desc[UR4][R14.64] ;  /* 0x000000040e0e7981 */ /* 0x000ea2000c1e9900 */
[----:B------:R-:W-:-:S03]  /*0f40*/  LEA R16, P1, R18, UR8, 0x2 ;  /* 0x0000000812107c11 */ /* 0x000fc6000f8210ff */
[----:B------:R-:W2:Y:S01]  /*0f50*/  LDG.E.CONSTANT R12, desc[UR4][R12.64] ;  /* 0x000000040c0c7981 */ /* 0x000ea2000c1e9900 */
[----:B------:R-:W-:-:S03]  /*0f60*/  LEA.HI.X R17, R18, UR9, R5, 0x2, P1 ;  /* 0x0000000912117c11 */ /* 0x000fc600088f1405 */
[----:B------:R-:W3:Y:S04]  /*0f70*/  LDG.E.CONSTANT R10, desc[UR4][R10.64] ;  /* 0x000000040a0a7981 */ /* 0x000ee8000c1e9900 */
[----:B------:R-:W3:Y:S01]  /*0f80*/  LDG.E.CONSTANT R16, desc[UR4][R16.64] ;  /* 0x0000000410107981 */ /* 0x000ee2000c1e9900 */
[----:B------:R-:W-:Y:S02]  /*0f90*/  VIADD R8, R8, 0x2 ;  /* 0x0000000208087836 */ /* 0x000fe40000000000 */
[----:B--2---:R-:W-:-:S04]  /*0fa0*/  FFMA R23, R12, R14, R23 ;  /* 0x0000000e0c177223 */ /* 0x004fc80000000017 */
[----:B---3--:R-:W-:-:S07]  /*0fb0*/  FFMA R23, R16, R10, R23 ;  /* 0x0000000a10177223 */ /* 0x008fce0000000017 */
.L_x_112:
[----:B------:R-:W-:Y:S05]  /*0fc0*/  BSYNC.RECONVERGENT B1 ;  /* 0x0000000000017941 */ /* 0x000fea0003800200 */
.L_x_111:
[----:B------:R-:W-:Y:S05]  /*0fd0*/  @P0 BRA `(.L_x_105) ;  /* 0x0000000000480947 */ /* 0x000fea0003800000 */
[----:B------:R-:W0:Y:S01]  /*0fe0*/  LDC.64 R10, c[0x0][0x3a0] ;  /* 0x0000e800ff0a7b82 */ /* 0x000e220000000a00 */
[----:B-----5:R-:W-:Y:S01]  /*0ff0*/  IMAD.IADD R9, R3, 0x1, R8 ;  /* 0x0000000103097824 */ /* 0x020fe200078e0208 */
[----:B------:R-:W1:Y:S06]  /*1000*/  LDCU.64 UR8, c[0x0][0x390] ;  /* 0x00007200ff0877ac */ /* 0x000e6c0008000a00 */
[----:B------:R-:W2:Y:S08]  /*1010*/  LDC.64 R12, c[0x0][0x398] ;  /* 0x0000e600ff0c7b82 */ /* 0x000eb00000000a00 */
[----:B------:R-:W3:Y:S01]  /*1020*/  LDC.64 R14, c[0x0][0x388] ;  /* 0x0000e200ff0e7b82 */ /* 0x000ee20000000a00 */
[----:B0-----:R-:W-:-:S06]  /*1030*/  IMAD.WIDE R10, R9, 0x4, R10 ;  /* 0x00000004090a7825 */ /* 0x001fcc00078e020a */
[----:B------:R-:W4:Y:S01]  /*1040*/  LDG.E.CONSTANT R11, desc[UR4][R10.64] ;  /* 0x000000040a0b7981 */ /* 0x000f22000c1e9900 */
[----:B--2---:R-:W-:-:S06]  /*1050*/  IMAD.WIDE R8, R9, 0x4, R12 ;  /* 0x0000000409087825 */ /* 0x004fcc00078e020c */
[----:B------:R-:W3:Y:S01]  /*1060*/  LDG.E.CONSTANT R9, desc[UR4][R8.64] ;  /* 0x0000000408097981 */ /* 0x000ee2000c1e9900 */
[----:B----4-:R-:W-:-:S05]  /*1070*/  IMAD R2, R11, R0, RZ ;  /* 0x000000000b027224 */ /* 0x010fca00078e02ff */
[----:B------:R-:W-:-:S04]  /*1080*/  IADD3 R5, P0, PT, R4, R2, RZ ;  /* 0x0000000204057210 */ /* 0x000fc80007f1e0ff */
[----:B------:R-:W-:Y:S01]  /*1090*/  LEA.HI.X.SX32 R2, R2, R7, 0x1, P0 ;  /* 0x0000000702027211 */ /* 0x000fe200000f0eff */
[----:B---3--:R-:W-:Y:S01]  /*10a0*/  IMAD.WIDE R6, R9, 0x4, R14 ;  /* 0x0000000409067825 */ /* 0x008fe200078e020e */
[----:B-1----:R-:W-:-:S04]  /*10b0*/  LEA R12, P0, R5, UR8, 0x2 ;  /* 0x00000008050c7c11 */ /* 0x002fc8000f8010ff */
[----:B------:R-:W-:Y:S01]  /*10c0*/  LEA.HI.X R13, R5, UR9, R2, 0x2, P0 ;  /* 0x00000009050d7c11 */ /* 0x000fe200080f1402 */
[----:B------:R-:W2:Y:S04]  /*10d0*/  LDG.E.CONSTANT R6, desc[UR4][R6.64] ;  /* 0x0000000406067981 */ /* 0x000ea8000c1e9900 */
[----:B------:R-:W2:Y:S02]  /*10e0*/  LDG.E.CONSTANT R12, desc[UR4][R12.64] ;  /* 0x000000040c0c7981 */ /* 0x000ea4000c1e9900 */
[----:B--2---:R-:W-:-:S07]  /*10f0*/  FFMA R23, R12, R6, R23 ;  /* 0x000000060c177223 */ /* 0x004fce0000000017 */
.L_x_105:
[----:B------:R-:W-:Y:S05]  /*1100*/  BSYNC.RECONVERGENT B0 ;  /* 0x0000000000007941 */ /* 0x000fea0003800200 */
.L_x_104:
[----:B------:R-:W0:Y:S01]  /*1110*/  LDC.64 R6, c[0x0][0x3a8] ;  /* 0x0000ea00ff067b82 */ /* 0x000e220000000a00 */
[----:B------:R-:W1:Y:S01]  /*1120*/  LDCU.64 UR8, c[0x0][0x3c0] ;  /* 0x00007800ff0877ac */ /* 0x000e620008000a00 */
[----:B0----5:R-:W-:-:S06]  /*1130*/  IMAD.WIDE R2, R3, 0x4, R6 ;  /* 0x0000000403027825 */ /* 0x021fcc00078e0206 */
[----:B------:R-:W2:Y:S01]  /*1140*/  LDG.E.CONSTANT R3, desc[UR4][R2.64] ;  /* 0x0000000402037981 */ /* 0x000ea2000c1e9900 */
[----:B------:R-:W-:Y:S01]  /*1150*/  SHF.R.S32.HI R6, RZ, 0x1f, R4 ;  /* 0x0000001fff067819 */ /* 0x000fe20000011404 */
[----:B--2---:R-:W-:-:S05]  /*1160*/  IMAD R5, R3, R0, RZ ;  /* 0x0000000003057224 */ /* 0x004fca00078e02ff */
[----:B------:R-:W-:-:S04]  /*1170*/  IADD3 R0, P0, PT, R4, R5, RZ ;  /* 0x0000000504007210 */ /* 0x000fc80007f1e0ff */
[----:B------:R-:W-:Y:S02]  /*1180*/  LEA.HI.X.SX32 R5, R5, R6, 0x1, P0 ;  /* 0x0000000605057211 */ /* 0x000fe400000f0eff */
[----:B-1----:R-:W-:-:S04]  /*1190*/  LEA R4, P0, R0, UR8, 0x2 ;  /* 0x0000000800047c11 */ /* 0x002fc8000f8010ff */
[----:B------:R-:W-:-:S05]  /*11a0*/  LEA.HI.X R5, R0, UR9, R5, 0x2, P0 ;  /* 0x0000000900057c11 */ /* 0x000fca00080f1405 */
[----:B------:R-:W-:Y:S01]  /*11b0*/  STG.E desc[UR4][R4.64], R23 ;  /* 0x0000001704007986 */ /* 0x000fe2000c101904 */
[----:B------:R-:W-:Y:S05]  /*11c0*/  EXIT ;  /* 0x000000000000794d */ /* 0x000fea0003800000 */
.L_x_113:
        /* <DEDUP_REMOVED lines=11> */
.L_x_118:


//--------------------- .nv.shared.reserved.0     --------------------------
	.section	.nv.shared.reserved.0,"aw",@nobits
	.weak		__nv_reservedSMEM_offset_0_alias
	.size		__nv_reservedSMEM_offset_0_alias, 0, 64
	.other		__nv_reservedSMEM_offset_0_alias,@"STO_CUDA_RESERVED_SHARED STV_DEFAULT"
__nv_reservedSMEM_offset_0_alias:
	.zero		0
	.zero		64


//--------------------- .nv.constant0._Z15bev_pool_kernelI6__halfS0_Li1ELi1ELb0EEviiPKT_S3_PKiS5_S5_S5_S5_PS1_ --------------------------
	.section	.nv.constant0._Z15bev_pool_kernelI6__halfS0_Li1ELi1ELb0EEviiPKT_S3_PKiS5_S5_S5_S5_PS1_,"a",@progbits
	.sectionflags	@""
	.align	4
.nv.constant0._Z15bev_pool_kernelI6__halfS0_Li1ELi1ELb0EEviiPKT_S3_PKiS5_S5_S5_S5_PS1_:
	.zero		968


//--------------------- .nv.constant0._Z15bev_pool_kernelI6__halffLi1ELi1ELb0EEviiPKT_S3_PKiS5_S5_S5_S5_PS1_ --------------------------
	.section	.nv.constant0._Z15bev_pool_kernelI6__halffLi1ELi1ELb0EEviiPKT_S3_PKiS5_S5_S5_S5_PS1_,"a",@progbits
	.sectionflags	@""
	.align	4
.nv.constant0._Z15bev_pool_kernelI6__halffLi1ELi1ELb0EEviiPKT_S3_PKiS5_S5_S5_S5_PS1_:
	.zero		968


//--------------------- .nv.constant0._Z15bev_pool_kernelIffLi1ELi1ELb1EEviiPKT_S2_PKiS4_S4_S4_S4_PS0_ --------------------------
	.section	.nv.constant0._Z15bev_pool_kernelIffLi1ELi1ELb1EEviiPKT_S2_PKiS4_S4_S4_S4_PS0_,"a",@progbits
	.sectionflags	@""
	.align	4
.nv.constant0._Z15bev_pool_kernelIffLi1ELi1ELb1EEviiPKT_S2_PKiS4_S4_S4_S4_PS0_:
	.zero		968


//--------------------- .nv.constant0._Z15bev_pool_kernelIffLi1ELi1ELb0EEviiPKT_S2_PKiS4_S4_S4_S4_PS0_ --------------------------
	.section	.nv.constant0._Z15bev_pool_kernelIffLi1ELi1ELb0EEviiPKT_S2_PKiS4_S4_S4_S4_PS0_,"a",@progbits
	.sectionflags	@""
	.align	4
.nv.constant0._Z15bev_pool_kernelIffLi1ELi1ELb0EEviiPKT_S2_PKiS4_S4_S4_S4_PS0_:
	.zero		968


//--------------------- .nv.constant0._Z24bev_pool_baseline_kerneliiPKfS0_PKiS2_S2_S2_S2_Pf --------------------------
	.section	.nv.constant0._Z24bev_pool_baseline_kerneliiPKfS0_PKiS2_S2_S2_S2_Pf,"a",@progbits
	.sectionflags	@""
	.align	4
.nv.constant0._Z24bev_pool_baseline_kerneliiPKfS0_PKiS2_S2_S2_S2_Pf:
	.zero		968


//--------------------- SYMBOLS --------------------------

	.type		.nv.reservedSmem.offset0,@object
	.size		.nv.reservedSmem.offset0,0x4
